// auto-generated by cutlass_sweep.gemm — config: {"arch": "sm_100", "cluster_m": 1, "cluster_n": 2, "dtype": "fp16", "stages": 3, "tile_k": 64, "tile_m": 64, "tile_n": 128}
#include "cutlass/cutlass.h"
#include "cutlass/gemm/collective/collective_builder.hpp"
#include "cutlass/gemm/device/gemm_universal_adapter.h"
#include "cutlass/gemm/kernel/gemm_universal.hpp"
#include "cutlass/epilogue/collective/collective_builder.hpp"

using ElemA = cutlass::half_t;
using ElemB = cutlass::half_t;
using ElemCD = cutlass::half_t;
using Acc  = float;
using TileShape    = cute::Shape<cute::_64, cute::_128, cute::_64>;
using ClusterShape = cute::Shape<cute::_1, cute::_2, cute::_1>;

using CollectiveEpilogue = typename cutlass::epilogue::collective::CollectiveBuilder<
    cutlass::arch::Sm100, cutlass::arch::OpClassTensorOp,
    TileShape, ClusterShape,
    cutlass::epilogue::collective::EpilogueTileAuto,
    Acc, Acc,
    ElemCD, cutlass::layout::RowMajor, 128 / cutlass::sizeof_bits<ElemCD>::value,
    ElemCD, cutlass::layout::RowMajor, 128 / cutlass::sizeof_bits<ElemCD>::value,
    cutlass::epilogue::collective::EpilogueScheduleAuto
  >::CollectiveOp;

using CollectiveMainloop = typename cutlass::gemm::collective::CollectiveBuilder<
    cutlass::arch::Sm100, cutlass::arch::OpClassTensorOp,
    ElemA, cutlass::layout::RowMajor, 128 / cutlass::sizeof_bits<ElemA>::value,
    ElemB, cutlass::layout::ColumnMajor, 128 / cutlass::sizeof_bits<ElemB>::value,
    Acc,
    TileShape, ClusterShape,
    cutlass::gemm::collective::StageCount<3>,
    cutlass::gemm::collective::KernelScheduleAuto
  >::CollectiveOp;

using GemmKernel = cutlass::gemm::kernel::GemmUniversal<
    cute::Shape<int,int,int,int>,
    CollectiveMainloop,
    CollectiveEpilogue
>;
using Gemm = cutlass::gemm::device::GemmUniversalAdapter<GemmKernel>;

// Force the device kernel symbol into the cubin without needing a host main.
auto* _anchor = &cutlass::device_kernel<GemmKernel>;


// ===== COMPILED SASS (sm_100a) =====

	.target	sm_100a

	.elftype	@"ET_EXEC"


//--------------------- .note.nv.tkinfo           --------------------------
	.section	.note.nv.tkinfo,"",@"SHT_NOTE"
	.sectionflags	@"SHF_NOTE_NV_TKINFO"
	.tkinfo
        /*0018*/ 	.word	0x00000002
        /*0030*/ 	.string	""
        /*0030*/ 	.string	"ptxas"
        /*0030*/ 	.string	"Cuda compilation tools, release 13.0, V13.0.88"
        /*0030*/ 	.string	"Build cuda_13.0.r13.0/compiler.36424714_0"
        /*0030*/ 	.string	"-arch sm_100a -m 64 "



//--------------------- .note.nv.cuinfo           --------------------------
	.section	.note.nv.cuinfo,"",@"SHT_NOTE"
	.sectionflags	@"SHF_NOTE_NV_CUINFO"
        /*0018*/ 	.short	0x0002
        /*001a*/ 	.short	0x0064
        /*001c*/ 	.short	0x0082
	.zero		2


//--------------------- .nv.info                  --------------------------
	.section	.nv.info,"",@"SHT_CUDA_INFO"
	.align	4


	//----- nvinfo : EIATTR_REGCOUNT
	.align		4
        /*0000*/ 	.byte	0x04, 0x2f
        /*0002*/ 	.short	(.L_19 - .L_18)
	.align		4
.L_18:
        /*0004*/ 	.word	index@(_ZN7cutlass13device_kernelINS_4gemm6kernel13GemmUniversalIN4cute5tupleIJiiiiEEENS1_10collective13CollectiveMmaINS1_35MainloopSm100TmaUmmaWarpSpecializedILi3ELi2ELi4ENS5_IJNS4_1CILi1EEENSA_ILi2EEESB_EEEEENS5_IJNSA_ILi64EEENSA_ILi128EEESF_EEENS_6half_tENS5_IJlSB_lEEESI_SJ_NS4_8TiledMMAINS4_8MMA_AtomIJNS4_20SM100_MMA_F16BF16_SSISI_SI_fLi64ELi128ELNS4_4UMMA5MajorE0ELSO_0ELNSN_7ScaleInE0ELSP_0EEEEEENS4_6LayoutINS5_IJSB_SB_SB_EEENS5_IJNSA_ILi0EEESU_SU_EEEEENS5_IJNS4_10UnderscoreESX_SX_EEEEENS4_23SM90_TMA_LOAD_MULTICASTENS4_14ComposedLayoutINS4_7SwizzleILi3ELi4ELi3EEENS4_18smem_ptr_flag_bitsILi16EEENSS_INS5_IJNSA_ILi8EEESF_EEENS5_IJSF_SB_EEEEEEEvNS4_8identityENS4_13SM90_TMA_LOADES1A_vS1B_EENS_8epilogue10collective18CollectiveEpilogueINS1E_23Sm100TmaWarpSpecializedILi4ELi2ELi16ELb1ELb0EEEJSH_NS5_IJNSS_ISF_SB_EENSS_INSA_ILi32EEESB_EEEEESI_SJ_SI_SJ_NS1E_6fusion15FusionCallbacksIS1I_NS1N_17LinearCombinationISI_fSI_fLNS_15FloatRoundStyleE2EEESH_S1M_JEEENS4_5SM1004TMEM4LOAD26SM100_TMEM_LOAD_16dp256b4xES1C_NS11_INS12_ILi2ELi4ELi3EEES15_NSS_INS5_IJS16_S1K_EEENS5_IJS1K_SB_EEEEEEENS4_17SM75_U32x4_LDSM_NENS4_14SM90_TMA_STOREES21_NS4_17SM90_U32x4_STSM_NENS4_39AutoVectorizingCopyWithAssumedAlignmentILi128EEEEEEvvEEEEvNT_6ParamsE)
        /*0008*/ 	.word	0x00000044


	//----- nvinfo : EIATTR_FRAME_SIZE
	.align		4
.L_19:
        /*000c*/ 	.byte	0x04, 0x11
        /*000e*/ 	.short	(.L_21 - .L_20)
	.align		4
.L_20:
        /*0010*/ 	.word	index@($__internal_2_$__cuda_sm10x_tcgen05_guardrail_trap_unallocated_columns_being_dealloced)
        /*0014*/ 	.word	0x00000000


	//----- nvinfo : EIATTR_FRAME_SIZE
	.align		4
.L_21:
        /*0018*/ 	.byte	0x04, 0x11
        /*001a*/ 	.short	(.L_23 - .L_22)
	.align		4
.L_22:
        /*001c*/ 	.word	index@($__internal_1_$__cuda_sm10x_tcgen05_guardrail_trap_phase_invalid_during_alloc)
        /*0020*/ 	.word	0x00000000


	//----- nvinfo : EIATTR_FRAME_SIZE
	.align		4
.L_23:
        /*0024*/ 	.byte	0x04, 0x11
        /*0026*/ 	.short	(.L_25 - .L_24)
	.align		4
.L_24:
        /*0028*/ 	.word	index@($__internal_0_$__cuda_sm10x_tcgen05_guardrail_trap_col_being_dealloced_not_returned_by_alloc)
        /*002c*/ 	.word	0x00000000


	//----- nvinfo : EIATTR_FRAME_SIZE
	.align		4
.L_25:
        /*0030*/ 	.byte	0x04, 0x11
        /*0032*/ 	.short	(.L_27 - .L_26)
	.align		4
.L_26:
        /*0034*/ 	.word	index@(_ZN7cutlass13device_kernelINS_4gemm6kernel13GemmUniversalIN4cute5tupleIJiiiiEEENS1_10collective13CollectiveMmaINS1_35MainloopSm100TmaUmmaWarpSpecializedILi3ELi2ELi4ENS5_IJNS4_1CILi1EEENSA_ILi2EEESB_EEEEENS5_IJNSA_ILi64EEENSA_ILi128EEESF_EEENS_6half_tENS5_IJlSB_lEEESI_SJ_NS4_8TiledMMAINS4_8MMA_AtomIJNS4_20SM100_MMA_F16BF16_SSISI_SI_fLi64ELi128ELNS4_4UMMA5MajorE0ELSO_0ELNSN_7ScaleInE0ELSP_0EEEEEENS4_6LayoutINS5_IJSB_SB_SB_EEENS5_IJNSA_ILi0EEESU_SU_EEEEENS5_IJNS4_10UnderscoreESX_SX_EEEEENS4_23SM90_TMA_LOAD_MULTICASTENS4_14ComposedLayoutINS4_7SwizzleILi3ELi4ELi3EEENS4_18smem_ptr_flag_bitsILi16EEENSS_INS5_IJNSA_ILi8EEESF_EEENS5_IJSF_SB_EEEEEEEvNS4_8identityENS4_13SM90_TMA_LOADES1A_vS1B_EENS_8epilogue10collective18CollectiveEpilogueINS1E_23Sm100TmaWarpSpecializedILi4ELi2ELi16ELb1ELb0EEEJSH_NS5_IJNSS_ISF_SB_EENSS_INSA_ILi32EEESB_EEEEESI_SJ_SI_SJ_NS1E_6fusion15FusionCallbacksIS1I_NS1N_17LinearCombinationISI_fSI_fLNS_15FloatRoundStyleE2EEESH_S1M_JEEENS4_5SM1004TMEM4LOAD26SM100_TMEM_LOAD_16dp256b4xES1C_NS11_INS12_ILi2ELi4ELi3EEES15_NSS_INS5_IJS16_S1K_EEENS5_IJS1K_SB_EEEEEEENS4_17SM75_U32x4_LDSM_NENS4_14SM90_TMA_STOREES21_NS4_17SM90_U32x4_STSM_NENS4_39AutoVectorizingCopyWithAssumedAlignmentILi128EEEEEEvvEEEEvNT_6ParamsE)
        /*0038*/ 	.word	0x00000000


	//----- nvinfo : EIATTR_MIN_STACK_SIZE
	.align		4
.L_27:
        /*003c*/ 	.byte	0x04, 0x12
        /*003e*/ 	.short	(.L_29 - .L_28)
	.align		4
.L_28:
        /*0040*/ 	.word	index@(_ZN7cutlass13device_kernelINS_4gemm6kernel13GemmUniversalIN4cute5tupleIJiiiiEEENS1_10collective13CollectiveMmaINS1_35MainloopSm100TmaUmmaWarpSpecializedILi3ELi2ELi4ENS5_IJNS4_1CILi1EEENSA_ILi2EEESB_EEEEENS5_IJNSA_ILi64EEENSA_ILi128EEESF_EEENS_6half_tENS5_IJlSB_lEEESI_SJ_NS4_8TiledMMAINS4_8MMA_AtomIJNS4_20SM100_MMA_F16BF16_SSISI_SI_fLi64ELi128ELNS4_4UMMA5MajorE0ELSO_0ELNSN_7ScaleInE0ELSP_0EEEEEENS4_6LayoutINS5_IJSB_SB_SB_EEENS5_IJNSA_ILi0EEESU_SU_EEEEENS5_IJNS4_10UnderscoreESX_SX_EEEEENS4_23SM90_TMA_LOAD_MULTICASTENS4_14ComposedLayoutINS4_7SwizzleILi3ELi4ELi3EEENS4_18smem_ptr_flag_bitsILi16EEENSS_INS5_IJNSA_ILi8EEESF_EEENS5_IJSF_SB_EEEEEEEvNS4_8identityENS4_13SM90_TMA_LOADES1A_vS1B_EENS_8epilogue10collective18CollectiveEpilogueINS1E_23Sm100TmaWarpSpecializedILi4ELi2ELi16ELb1ELb0EEEJSH_NS5_IJNSS_ISF_SB_EENSS_INSA_ILi32EEESB_EEEEESI_SJ_SI_SJ_NS1E_6fusion15FusionCallbacksIS1I_NS1N_17LinearCombinationISI_fSI_fLNS_15FloatRoundStyleE2EEESH_S1M_JEEENS4_5SM1004TMEM4LOAD26SM100_TMEM_LOAD_16dp256b4xES1C_NS11_INS12_ILi2ELi4ELi3EEES15_NSS_INS5_IJS16_S1K_EEENS5_IJS1K_SB_EEEEEEENS4_17SM75_U32x4_LDSM_NENS4_14SM90_TMA_STOREES21_NS4_17SM90_U32x4_STSM_NENS4_39AutoVectorizingCopyWithAssumedAlignmentILi128EEEEEEvvEEEEvNT_6ParamsE)
        /*0044*/ 	.word	0x00000000
.L_29:


//--------------------- .nv.compat                --------------------------
	.section	.nv.compat,"",@"SHT_CUDA_COMPAT_INFO"
	.align	4
        /*0000*/ 	.byte	0x02, 0x09, 0x01, 0x00, 0x02, 0x02, 0x02, 0x00, 0x02, 0x05, 0x05, 0x00, 0x03, 0x07, 0x01, 0x01
        /*0010*/ 	.byte	0x02, 0x03, 0x01, 0x00, 0x02, 0x06, 0x01, 0x00, 0x04, 0x0b, 0x08, 0x00, 0x09, 0x00, 0x00, 0x00
        /*0020*/ 	.byte	0x00, 0x00, 0x00, 0x00


//--------------------- .nv.info._ZN7cutlass13device_kernelINS_4gemm6kernel13GemmUniversalIN4cute5tupleIJiiiiEEENS1_10collective13CollectiveMmaINS1_35MainloopSm100TmaUmmaWarpSpecializedILi3ELi2ELi4ENS5_IJNS4_1CILi1EEENSA_ILi2EEESB_EEEEENS5_IJNSA_ILi64EEENSA_ILi128EEESF_EEENS_6half_tENS5_IJlSB_lEEESI_SJ_NS4_8TiledMMAINS4_8MMA_AtomIJNS4_20SM100_MMA_F16BF16_SSISI_SI_fLi64ELi128ELNS4_4UMMA5MajorE0ELSO_0ELNSN_7ScaleInE0ELSP_0EEEEEENS4_6LayoutINS5_IJSB_SB_SB_EEENS5_IJNSA_ILi0EEESU_SU_EEEEENS5_IJNS4_10UnderscoreESX_SX_EEEEENS4_23SM90_TMA_LOAD_MULTICASTENS4_14ComposedLayoutINS4_7SwizzleILi3ELi4ELi3EEENS4_18smem_ptr_flag_bitsILi16EEENSS_INS5_IJNSA_ILi8EEESF_EEENS5_IJSF_SB_EEEEEEEvNS4_8identityENS4_13SM90_TMA_LOADES1A_vS1B_EENS_8epilogue10collective18CollectiveEpilogueINS1E_23Sm100TmaWarpSpecializedILi4ELi2ELi16ELb1ELb0EEEJSH_NS5_IJNSS_ISF_SB_EENSS_INSA_ILi32EEESB_EEEEESI_SJ_SI_SJ_NS1E_6fusion15FusionCallbacksIS1I_NS1N_17LinearCombinationISI_fSI_fLNS_15FloatRoundStyleE2EEESH_S1M_JEEENS4_5SM1004TMEM4LOAD26SM100_TMEM_LOAD_16dp256b4xES1C_NS11_INS12_ILi2ELi4ELi3EEES15_NSS_INS5_IJS16_S1K_EEENS5_IJS1K_SB_EEEEEEENS4_17SM75_U32x4_LDSM_NENS4_14SM90_TMA_STOREES21_NS4_17SM90_U32x4_STSM_NENS4_39AutoVectorizingCopyWithAssumedAlignmentILi128EEEEEEvvEEEEvNT_6ParamsE --------------------------
	.section	.nv.info._ZN7cutlass13device_kernelINS_4gemm6kernel13GemmUniversalIN4cute5tupleIJiiiiEEENS1_10collective13CollectiveMmaINS1_35MainloopSm100TmaUmmaWarpSpecializedILi3ELi2ELi4ENS5_IJNS4_1CILi1EEENSA_ILi2EEESB_EEEEENS5_IJNSA_ILi64EEENSA_ILi128EEESF_EEENS_6half_tENS5_IJlSB_lEEESI_SJ_NS4_8TiledMMAINS4_8MMA_AtomIJNS4_20SM100_MMA_F16BF16_SSISI_SI_fLi64ELi128ELNS4_4UMMA5MajorE0ELSO_0ELNSN_7ScaleInE0ELSP_0EEEEEENS4_6LayoutINS5_IJSB_SB_SB_EEENS5_IJNSA_ILi0EEESU_SU_EEEEENS5_IJNS4_10UnderscoreESX_SX_EEEEENS4_23SM90_TMA_LOAD_MULTICASTENS4_14ComposedLayoutINS4_7SwizzleILi3ELi4ELi3EEENS4_18smem_ptr_flag_bitsILi16EEENSS_INS5_IJNSA_ILi8EEESF_EEENS5_IJSF_SB_EEEEEEEvNS4_8identityENS4_13SM90_TMA_LOADES1A_vS1B_EENS_8epilogue10collective18CollectiveEpilogueINS1E_23Sm100TmaWarpSpecializedILi4ELi2ELi16ELb1ELb0EEEJSH_NS5_IJNSS_ISF_SB_EENSS_INSA_ILi32EEESB_EEEEESI_SJ_SI_SJ_NS1E_6fusion15FusionCallbacksIS1I_NS1N_17LinearCombinationISI_fSI_fLNS_15FloatRoundStyleE2EEESH_S1M_JEEENS4_5SM1004TMEM4LOAD26SM100_TMEM_LOAD_16dp256b4xES1C_NS11_INS12_ILi2ELi4ELi3EEES15_NSS_INS5_IJS16_S1K_EEENS5_IJS1K_SB_EEEEEEENS4_17SM75_U32x4_LDSM_NENS4_14SM90_TMA_STOREES21_NS4_17SM90_U32x4_STSM_NENS4_39AutoVectorizingCopyWithAssumedAlignmentILi128EEEEEEvvEEEEvNT_6ParamsE,"",@"SHT_CUDA_INFO"
	.sectionflags	@""
	.align	4


	//----- nvinfo : EIATTR_CUDA_API_VERSION
	.align		4
        /*0000*/ 	.byte	0x04, 0x37
        /*0002*/ 	.short	(.L_31 - .L_30)
.L_30:
        /*0004*/ 	.word	0x00000082


	//----- nvinfo : EIATTR_KPARAM_INFO
	.align		4
.L_31:
        /*0008*/ 	.byte	0x04, 0x17
        /*000a*/ 	.short	(.L_33 - .L_32)
.L_32:
        /*000c*/ 	.word	0x00000000
        /*0010*/ 	.short	0x0000
        /*0012*/ 	.short	0x0000
        /*0014*/ 	.byte	0x00, 0xf0, 0x01, 0x20


	//----- nvinfo : EIATTR_AT_ENTRY_FRAGMENTS
	.align		4
.L_33:
        /*0018*/ 	.byte	0x04, 0x4f
        /*001a*/ 	.short	(.L_35 - .L_34)


	//   ....[0]....
.L_34:
        /*001c*/ 	.word	0x00000006


	//----- nvinfo : EIATTR_RESERVED_SMEM_USED
	.align		4
.L_35:
        /*0020*/ 	.byte	0x01, 0x41
	.zero		2


	//----- nvinfo : EIATTR_SPARSE_MMA_MASK
	.align		4
        /*0024*/ 	.byte	0x03, 0x50
        /*0026*/ 	.short	0x0000


	//----- nvinfo : EIATTR_TCGEN05_1CTA_USED
	.align		4
        /*0028*/ 	.byte	0x01, 0x51
	.zero		2


	//----- nvinfo : EIATTR_MAXREG_COUNT
	.align		4
        /*002c*/ 	.byte	0x03, 0x1b
        /*002e*/ 	.short	0x00ff


	//----- nvinfo : EIATTR_NUM_BARRIERS
	.align		4
        /*0030*/ 	.byte	0x02, 0x4c
        /*0032*/ 	.byte	0x07
	.zero		1


	//----- nvinfo : EIATTR_EXTERNS
	.align		4
        /*0034*/ 	.byte	0x04, 0x0f
        /*0036*/ 	.short	(.L_37 - .L_36)


	//   ....[0]....
	.align		4
.L_36:
        /*0038*/ 	.word	index@(__assertfail)


	//----- nvinfo : EIATTR_MERCURY_ISA_VERSION
	.align		4
.L_37:
        /*003c*/ 	.byte	0x03, 0x5f
        /*003e*/ 	.short	0x0101


	//----- nvinfo : EIATTR_INT_WARP_WIDE_INSTR_OFFSETS
	.align		4
        /*0040*/ 	.byte	0x04, 0x31
        /*0042*/ 	.short	(.L_39 - .L_38)


	//   ....[0]....
.L_38:
        /*0044*/ 	.word	0x00003c90


	//   ....[1]....
        /*0048*/ 	.word	0x00003cc0


	//   ....[2]....
        /*004c*/ 	.word	0x00003ce0


	//   ....[3]....
        /*0050*/ 	.word	0x00004860


	//   ....[4]....
        /*0054*/ 	.word	0x000048d0


	//   ....[5]....
        /*0058*/ 	.word	0x000049a0


	//   ....[6]....
        /*005c*/ 	.word	0x00004a20


	//   ....[7]....
        /*0060*/ 	.word	0x00004b10


	//   ....[8]....
        /*0064*/ 	.word	0x00004b90


	//   ....[9]....
        /*0068*/ 	.word	0x00004c70


	//   ....[10]....
        /*006c*/ 	.word	0x00004d20


	//----- nvinfo : EIATTR_COOP_GROUP_MASK_REGIDS
	.align		4
.L_39:
        /*0070*/ 	.byte	0x04, 0x29
        /*0072*/ 	.short	(.L_41 - .L_40)


	//   ....[0]....
.L_40:
        /*0074*/ 	.word	0xffffffff


	//   ....[1]....
        /*0078*/ 	.word	0xffffffff


	//   ....[2]....
        /*007c*/ 	.word	0xffffffff


	//   ....[3]....
        /*0080*/ 	.word	0xffffffff


	//   ....[4]....
        /*0084*/ 	.word	0xffffffff


	//   ....[5]....
        /*0088*/ 	.word	0xffffffff


	//   ....[6]....
        /*008c*/ 	.word	0xffffffff


	//   ....[7]....
        /*0090*/ 	.word	0xffffffff


	//   ....[8]....
        /*0094*/ 	.word	0xffffffff


	//   ....[9]....
        /*0098*/ 	.word	0xffffffff


	//   ....[10]....
        /*009c*/ 	.word	0xffffffff


	//   ....[11]....
        /*00a0*/ 	.word	0xffffffff


	//   ....[12]....
        /*00a4*/ 	.word	0xffffffff


	//   ....[13]....
        /*00a8*/ 	.word	0xffffffff


	//----- nvinfo : EIATTR_COOP_GROUP_INSTR_OFFSETS
	.align		4
.L_41:
        /*00ac*/ 	.byte	0x04, 0x28
        /*00ae*/ 	.short	(.L_43 - .L_42)


	//   ....[0]....
.L_42:
        /*00b0*/ 	.word	0x00000080


	//   ....[1]....
        /*00b4*/ 	.word	0x000004f0


	//   ....[2]....
        /*00b8*/ 	.word	0x00000680


	//   ....[3]....
        /*00bc*/ 	.word	0x00000820


	//   ....[4]....
        /*00c0*/ 	.word	0x00000920


	//   ....[5]....
        /*00c4*/ 	.word	0x00000a90


	//   ....[6]....
        /*00c8*/ 	.word	0x00000c30


	//   ....[7]....
        /*00cc*/ 	.word	0x00000de0


	//   ....[8]....
        /*00d0*/ 	.word	0x00002020


	//   ....[9]....
        /*00d4*/ 	.word	0x00002e80


	//   ....[10]....
        /*00d8*/ 	.word	0x00003090


	//   ....[11]....
        /*00dc*/ 	.word	0x000030c0


	//   ....[12]....
        /*00e0*/ 	.word	0x00003b70


	//   ....[13]....
        /*00e4*/ 	.word	0x00003da0


	//----- nvinfo : EIATTR_VRC_CTA_INIT_COUNT
	.align		4
.L_43:
        /*00e8*/ 	.byte	0x02, 0x4a
        /*00ea*/ 	.byte	0x80
	.zero		1


	//----- nvinfo : EIATTR_SYSCALL_OFFSETS
	.align		4
        /*00ec*/ 	.byte	0x04, 0x46
        /*00ee*/ 	.short	(.L_45 - .L_44)


	//   ....[0]....
.L_44:
        /*00f0*/ 	.word	0x000059b0


	//   ....[1]....
        /*00f4*/ 	.word	0x00005aa0


	//   ....[2]....
        /*00f8*/ 	.word	0x00006230


	//   ....[3]....
        /*00fc*/ 	.word	0x00006ae0


	//   ....[4]....
        /*0100*/ 	.word	0x00007370


	//   ....[5]....
        /*0104*/ 	.word	0x00007bf0


	//----- nvinfo : EIATTR_MBARRIER_INSTR_OFFSETS
	.align		4
.L_45:
        /*0108*/ 	.byte	0x04, 0x39
        /*010a*/ 	.short	(.L_47 - .L_46)


	//   ....[0]....
.L_46:
        /*010c*/ 	.word	0x00000610
        /*0110*/ 	.word	0x000000ff
        /*0114*/ 	.word	0x00000000
        /*0118*/ 	.short	0x0100
        /*011a*/ 	.byte	0x04
	.zero		1


	//   ....[1]....
        /*011c*/ 	.word	0x00000620
        /*0120*/ 	.word	0x000000ff
        /*0124*/ 	.word	0x00000018
        /*0128*/ 	.short	0x0100
        /*012a*/ 	.byte	0x04
	.zero		1


	//   ....[2]....
        /*012c*/ 	.word	0x00000630
        /*0130*/ 	.word	0x000000ff
        /*0134*/ 	.word	0x00000008
        /*0138*/ 	.short	0x0100
        /*013a*/ 	.byte	0x04
	.zero		1


	//   ....[3]....
        /*013c*/ 	.word	0x00000640
        /*0140*/ 	.word	0x000000ff
        /*0144*/ 	.word	0x00000020
        /*0148*/ 	.short	0x0100
        /*014a*/ 	.byte	0x04
	.zero		1


	//   ....[4]....
        /*014c*/ 	.word	0x00000650
        /*0150*/ 	.word	0x000000ff
        /*0154*/ 	.word	0x00000010
        /*0158*/ 	.short	0x0100
        /*015a*/ 	.byte	0x04
	.zero		1


	//   ....[5]....
        /*015c*/ 	.word	0x00000660
        /*0160*/ 	.word	0x000000ff
        /*0164*/ 	.word	0x00000028
        /*0168*/ 	.short	0x0100
        /*016a*/ 	.byte	0x04
	.zero		1


	//   ....[6]....
        /*016c*/ 	.word	0x00000790
        /*0170*/ 	.word	0x000000ff
        /*0174*/ 	.word	0x00000030
        /*0178*/ 	.short	0x0100
        /*017a*/ 	.byte	0x04
	.zero		1


	//   ....[7]....
        /*017c*/ 	.word	0x000007a0
        /*0180*/ 	.word	0x000000ff
        /*0184*/ 	.word	0x00000050
        /*0188*/ 	.short	0x0100
        /*018a*/ 	.byte	0x04
	.zero		1


	//   ....[8]....
        /*018c*/ 	.word	0x000007b0
        /*0190*/ 	.word	0x000000ff
        /*0194*/ 	.word	0x00000038
        /*0198*/ 	.short	0x0100
        /*019a*/ 	.byte	0x04
	.zero		1


	//   ....[9]....
        /*019c*/ 	.word	0x000007c0
        /*01a0*/ 	.word	0x000000ff
        /*01a4*/ 	.word	0x00000058
        /*01a8*/ 	.short	0x0100
        /*01aa*/ 	.byte	0x04
	.zero		1


	//   ....[10]....
        /*01ac*/ 	.word	0x000007d0
        /*01b0*/ 	.word	0x000000ff
        /*01b4*/ 	.word	0x00000040
        /*01b8*/ 	.short	0x0100
        /*01ba*/ 	.byte	0x04
	.zero		1


	//   ....[11]....
        /*01bc*/ 	.word	0x000007e0
        /*01c0*/ 	.word	0x000000ff
        /*01c4*/ 	.word	0x00000060
        /*01c8*/ 	.short	0x0100
        /*01ca*/ 	.byte	0x04
	.zero		1


	//   ....[12]....
        /*01cc*/ 	.word	0x000007f0
        /*01d0*/ 	.word	0x000000ff
        /*01d4*/ 	.word	0x00000048
        /*01d8*/ 	.short	0x0100
        /*01da*/ 	.byte	0x04
	.zero		1


	//   ....[13]....
        /*01dc*/ 	.word	0x00000800
        /*01e0*/ 	.word	0x000000ff
        /*01e4*/ 	.word	0x00000068
        /*01e8*/ 	.short	0x0100
        /*01ea*/ 	.byte	0x04
	.zero		1


	//   ....[14]....
        /*01ec*/ 	.word	0x000008f0
        /*01f0*/ 	.word	0x000000ff
        /*01f4*/ 	.word	0x00000070
        /*01f8*/ 	.short	0x0100
        /*01fa*/ 	.byte	0x06
	.zero		1


	//   ....[15]....
        /*01fc*/ 	.word	0x00000900
        /*0200*/ 	.word	0x000000ff
        /*0204*/ 	.word	0x00000078
        /*0208*/ 	.short	0x0100
        /*020a*/ 	.byte	0x06
	.zero		1


	//   ....[16]....
        /*020c*/ 	.word	0x00000a40
        /*0210*/ 	.word	0x000000ff
        /*0214*/ 	.word	0x00000080
        /*0218*/ 	.short	0x0100
        /*021a*/ 	.byte	0x06
	.zero		1


	//   ....[17]....
        /*021c*/ 	.word	0x00000a50
        /*0220*/ 	.word	0x000000ff
        /*0224*/ 	.word	0x00000090
        /*0228*/ 	.short	0x0100
        /*022a*/ 	.byte	0x06
	.zero		1


	//   ....[18]....
        /*022c*/ 	.word	0x00000a60
        /*0230*/ 	.word	0x000000ff
        /*0234*/ 	.word	0x00000088
        /*0238*/ 	.short	0x0100
        /*023a*/ 	.byte	0x06
	.zero		1


	//   ....[19]....
        /*023c*/ 	.word	0x00000a70
        /*0240*/ 	.word	0x000000ff
        /*0244*/ 	.word	0x00000098
        /*0248*/ 	.short	0x0100
        /*024a*/ 	.byte	0x06
	.zero		1


	//   ....[20]....
        /*024c*/ 	.word	0x00000ba0
        /*0250*/ 	.word	0x000000ff
        /*0254*/ 	.word	0x000000a0
        /*0258*/ 	.short	0x0100
        /*025a*/ 	.byte	0x04
	.zero		1


	//   ....[21]....
        /*025c*/ 	.word	0x00000bb0
        /*0260*/ 	.word	0x000000ff
        /*0264*/ 	.word	0x000000c0
        /*0268*/ 	.short	0x0100
        /*026a*/ 	.byte	0x04
	.zero		1


	//   ....[22]....
        /*026c*/ 	.word	0x00000bc0
        /*0270*/ 	.word	0x000000ff
        /*0274*/ 	.word	0x000000a8
        /*0278*/ 	.short	0x0100
        /*027a*/ 	.byte	0x04
	.zero		1


	//   ....[23]....
        /*027c*/ 	.word	0x00000bd0
        /*0280*/ 	.word	0x000000ff
        /*0284*/ 	.word	0x000000c8
        /*0288*/ 	.short	0x0100
        /*028a*/ 	.byte	0x04
	.zero		1


	//   ....[24]....
        /*028c*/ 	.word	0x00000be0
        /*0290*/ 	.word	0x000000ff
        /*0294*/ 	.word	0x000000b0
        /*0298*/ 	.short	0x0100
        /*029a*/ 	.byte	0x04
	.zero		1


	//   ....[25]....
        /*029c*/ 	.word	0x00000bf0
        /*02a0*/ 	.word	0x000000ff
        /*02a4*/ 	.word	0x000000d0
        /*02a8*/ 	.short	0x0100
        /*02aa*/ 	.byte	0x04
	.zero		1


	//   ....[26]....
        /*02ac*/ 	.word	0x00000c00
        /*02b0*/ 	.word	0x000000ff
        /*02b4*/ 	.word	0x000000b8
        /*02b8*/ 	.short	0x0100
        /*02ba*/ 	.byte	0x04
	.zero		1


	//   ....[27]....
        /*02bc*/ 	.word	0x00000c10
        /*02c0*/ 	.word	0x000000ff
        /*02c4*/ 	.word	0x000000d8
        /*02c8*/ 	.short	0x0100
        /*02ca*/ 	.byte	0x04
	.zero		1


	//   ....[28]....
        /*02cc*/ 	.word	0x00000d00
        /*02d0*/ 	.word	0x000000ff
        /*02d4*/ 	.word	0x000000e0
        /*02d8*/ 	.short	0x0100
        /*02da*/ 	.byte	0x04
	.zero		1


	//   ....[29]....
        /*02dc*/ 	.word	0x00000d10
        /*02e0*/ 	.word	0x000000ff
        /*02e4*/ 	.word	0x000000f0
        /*02e8*/ 	.short	0x0100
        /*02ea*/ 	.byte	0x04
	.zero		1


	//   ....[30]....
        /*02ec*/ 	.word	0x00000d20
        /*02f0*/ 	.word	0x000000ff
        /*02f4*/ 	.word	0x000000e8
        /*02f8*/ 	.short	0x0100
        /*02fa*/ 	.byte	0x04
	.zero		1


	//   ....[31]....
        /*02fc*/ 	.word	0x00000d30
        /*0300*/ 	.word	0x000000ff
        /*0304*/ 	.word	0x000000f8
        /*0308*/ 	.short	0x0100
        /*030a*/ 	.byte	0x04
	.zero		1


	//   ....[32]....
        /*030c*/ 	.word	0x000018c0
        /*0310*/ 	.word	0x00000000
        /*0314*/ 	.word	0x000000f0
        /*0318*/ 	.short	0x010a
        /*031a*/ 	.byte	0xff
	.zero		1


	//   ....[33]....
        /*031c*/ 	.word	0x000018f0
        /*0320*/ 	.word	0x00000000
        /*0324*/ 	.word	0x000000e0
        /*0328*/ 	.short	0x0101
        /*032a*/ 	.byte	0xff
	.zero		1


	//   ....[34]....
        /*032c*/ 	.word	0x000019a0
        /*0330*/ 	.word	0x000000ff
        /*0334*/ 	.word	0x00000018
        /*0338*/ 	.short	0x010a
        /*033a*/ 	.byte	0x04
	.zero		1


	//   ....[35]....
        /*033c*/ 	.word	0x00001a20
        /*0340*/ 	.word	0x000000ff
        /*0344*/ 	.word	0x00000018
        /*0348*/ 	.short	0x010a
        /*034a*/ 	.byte	0x21
	.zero		1


	//   ....[36]....
        /*034c*/ 	.word	0x00001bb0
        /*0350*/ 	.word	0x000000ff
        /*0354*/ 	.word	0x00000018
        /*0358*/ 	.short	0x010a
        /*035a*/ 	.byte	0x08
	.zero		1


	//   ....[37]....
        /*035c*/ 	.word	0x00001ce0
        /*0360*/ 	.word	0x000000ff
        /*0364*/ 	.word	0x00000078
        /*0368*/ 	.short	0x0101
        /*036a*/ 	.byte	0x07
	.zero		1


	//   ....[38]....
        /*036c*/ 	.word	0x00001d00
        /*0370*/ 	.word	0x000000ff
        /*0374*/ 	.word	0x00000018
        /*0378*/ 	.short	0x010a
        /*037a*/ 	.byte	0x04
	.zero		1


	//   ....[39]....
        /*037c*/ 	.word	0x00001d80
        /*0380*/ 	.word	0x000000ff
        /*0384*/ 	.word	0x00000018
        /*0388*/ 	.short	0x010a
        /*038a*/ 	.byte	0x11
	.zero		1


	//   ....[40]....
        /*038c*/ 	.word	0x00001f10
        /*0390*/ 	.word	0x000000ff
        /*0394*/ 	.word	0x00000018
        /*0398*/ 	.short	0x010a
        /*039a*/ 	.byte	0x06
	.zero		1


	//   ....[41]....
        /*039c*/ 	.word	0x00002050
        /*03a0*/ 	.word	0x00000003
        /*03a4*/ 	.word	0x00000080
        /*03a8*/ 	.short	0x010a
        /*03aa*/ 	.byte	0xff
	.zero		1


	//   ....[42]....
        /*03ac*/ 	.word	0x000021a0
        /*03b0*/ 	.word	0x00000000
        /*03b4*/ 	.word	0x00000000
        /*03b8*/ 	.short	0x0101
        /*03ba*/ 	.byte	0xff
	.zero		1


	//   ....[43]....
        /*03bc*/ 	.word	0x00002760
        /*03c0*/ 	.word	0x000000ff
        /*03c4*/ 	.word	0x00000000
        /*03c8*/ 	.short	0x010a
        /*03ca*/ 	.byte	0x04
	.zero		1


	//   ....[44]....
        /*03cc*/ 	.word	0x000027f0
        /*03d0*/ 	.word	0x000000ff
        /*03d4*/ 	.word	0x00000000
        /*03d8*/ 	.short	0x010a
        /*03da*/ 	.byte	0x05
	.zero		1


	//   ....[45]....
        /*03dc*/ 	.word	0x00002890
        /*03e0*/ 	.word	0x00000000
        /*03e4*/ 	.word	0x00000000
        /*03e8*/ 	.short	0x010a
        /*03ea*/ 	.byte	0xff
	.zero		1


	//   ....[46]....
        /*03ec*/ 	.word	0x000029d0
        /*03f0*/ 	.word	0x00000002
        /*03f4*/ 	.word	0x000000e0
        /*03f8*/ 	.short	0x010a
        /*03fa*/ 	.byte	0xff
	.zero		1


	//   ....[47]....
        /*03fc*/ 	.word	0x00002a40
        /*0400*/ 	.word	0x00000002
        /*0404*/ 	.word	0x00000000
        /*0408*/ 	.short	0x0101
        /*040a*/ 	.byte	0xff
	.zero		1


	//   ....[48]....
        /*040c*/ 	.word	0x00002a60
        /*0410*/ 	.word	0x000000ff
        /*0414*/ 	.word	0x00000090
        /*0418*/ 	.short	0x010a
        /*041a*/ 	.byte	0x04
	.zero		1


	//   ....[49]....
        /*041c*/ 	.word	0x00002b80
        /*0420*/ 	.word	0x00000002
        /*0424*/ 	.word	0x00000080
        /*0428*/ 	.short	0x010a
        /*042a*/ 	.byte	0xff
	.zero		1


	//   ....[50]....
        /*042c*/ 	.word	0x00002c80
        /*0430*/ 	.word	0x00000002
        /*0434*/ 	.word	0x00000000
        /*0438*/ 	.short	0x0101
        /*043a*/ 	.byte	0xff
	.zero		1


	//   ....[51]....
        /*043c*/ 	.word	0x00002d10
        /*0440*/ 	.word	0x000000ff
        /*0444*/ 	.word	0x00000090
        /*0448*/ 	.short	0x0106
        /*044a*/ 	.byte	0x04
	.zero		1


	//   ....[52]....
        /*044c*/ 	.word	0x00002d30
        /*0450*/ 	.word	0x000000ff
        /*0454*/ 	.word	0x00000090
        /*0458*/ 	.short	0x010a
        /*045a*/ 	.byte	0x04
	.zero		1


	//   ....[53]....
        /*045c*/ 	.word	0x00002dc0
        /*0460*/ 	.word	0x000000ff
        /*0464*/ 	.word	0x00000090
        /*0468*/ 	.short	0x0106
        /*046a*/ 	.byte	0x07
	.zero		1


	//   ....[54]....
        /*046c*/ 	.word	0x00002e00
        /*0470*/ 	.word	0x00000000
        /*0474*/ 	.word	0x00000090
        /*0478*/ 	.short	0x010a
        /*047a*/ 	.byte	0xff
	.zero		1


	//   ....[55]....
        /*047c*/ 	.word	0x00003360
        /*0480*/ 	.word	0x00000000
        /*0484*/ 	.word	0x00000080
        /*0488*/ 	.short	0x010a
        /*048a*/ 	.byte	0xff
	.zero		1


	//   ....[56]....
        /*048c*/ 	.word	0x00003460
        /*0490*/ 	.word	0x00000003
        /*0494*/ 	.word	0x00000000
        /*0498*/ 	.short	0x0101
        /*049a*/ 	.byte	0xff
	.zero		1


	//   ....[57]....
        /*049c*/ 	.word	0x00003470
        /*04a0*/ 	.word	0x000000ff
        /*04a4*/ 	.word	0x00000000
        /*04a8*/ 	.short	0x010a
        /*04aa*/ 	.byte	0x04
	.zero		1


	//   ....[58]....
        /*04ac*/ 	.word	0x000034f0
        /*04b0*/ 	.word	0x000000ff
        /*04b4*/ 	.word	0x000000c0
        /*04b8*/ 	.short	0x010a
        /*04ba*/ 	.byte	0x1f
	.zero		1


	//   ....[59]....
        /*04bc*/ 	.word	0x000035d0
        /*04c0*/ 	.word	0x000000ff
        /*04c4*/ 	.word	0x00000000
        /*04c8*/ 	.short	0x010a
        /*04ca*/ 	.byte	0x05
	.zero		1


	//   ....[60]....
        /*04cc*/ 	.word	0x00003710
        /*04d0*/ 	.word	0x000000ff
        /*04d4*/ 	.word	0x00000000
        /*04d8*/ 	.short	0x010a
        /*04da*/ 	.byte	0x04
	.zero		1


	//   ....[61]....
        /*04dc*/ 	.word	0x000039a0
        /*04e0*/ 	.word	0x000000ff
        /*04e4*/ 	.word	0x00000000
        /*04e8*/ 	.short	0x010a
        /*04ea*/ 	.byte	0x04
	.zero		1


	//   ....[62]....
        /*04ec*/ 	.word	0x00003a30
        /*04f0*/ 	.word	0x000000ff
        /*04f4*/ 	.word	0x00000000
        /*04f8*/ 	.short	0x010a
        /*04fa*/ 	.byte	0x05
	.zero		1


	//   ....[63]....
        /*04fc*/ 	.word	0x00003ac0
        /*0500*/ 	.word	0x000000ff
        /*0504*/ 	.word	0x00000000
        /*0508*/ 	.short	0x010a
        /*050a*/ 	.byte	0x05
	.zero		1


	//   ....[64]....
        /*050c*/ 	.word	0x00003b50
        /*0510*/ 	.word	0x000000ff
        /*0514*/ 	.word	0x00000000
        /*0518*/ 	.short	0x010a
        /*051a*/ 	.byte	0x04
	.zero		1


	//   ....[65]....
        /*051c*/ 	.word	0x00004060
        /*0520*/ 	.word	0x0000000c
        /*0524*/ 	.word	0x00000080
        /*0528*/ 	.short	0x010a
        /*052a*/ 	.byte	0xff
	.zero		1


	//   ....[66]....
        /*052c*/ 	.word	0x000041d0
        /*0530*/ 	.word	0x00000000
        /*0534*/ 	.word	0x00000000
        /*0538*/ 	.short	0x0101
        /*053a*/ 	.byte	0xff
	.zero		1


	//   ....[67]....
        /*053c*/ 	.word	0x00004660
        /*0540*/ 	.word	0x000000ff
        /*0544*/ 	.word	0x00000078
        /*0548*/ 	.short	0x010a
        /*054a*/ 	.byte	0x15
	.zero		1


	//   ....[68]....
        /*054c*/ 	.word	0x000047e0
        /*0550*/ 	.word	0x000000ff
        /*0554*/ 	.word	0x00000050
        /*0558*/ 	.short	0x010a
        /*055a*/ 	.byte	0x15
	.zero		1


	//   ....[69]....
        /*055c*/ 	.word	0x00004950
        /*0560*/ 	.word	0x000000ff
        /*0564*/ 	.word	0x00000030
        /*0568*/ 	.short	0x010b
        /*056a*/ 	.byte	0x15
	.zero		1


	//   ....[70]....
        /*056c*/ 	.word	0x00004960
        /*0570*/ 	.word	0x000000ff
        /*0574*/ 	.word	0x00000000
        /*0578*/ 	.short	0x0101
        /*057a*/ 	.byte	0x28
	.zero		1


	//   ....[71]....
        /*057c*/ 	.word	0x00004970
        /*0580*/ 	.word	0x000000ff
        /*0584*/ 	.word	0x00000058
        /*0588*/ 	.short	0x010a
        /*058a*/ 	.byte	0x15
	.zero		1


	//   ....[72]....
        /*058c*/ 	.word	0x00004ac0
        /*0590*/ 	.word	0x000000ff
        /*0594*/ 	.word	0x00000038
        /*0598*/ 	.short	0x010b
        /*059a*/ 	.byte	0x15
	.zero		1


	//   ....[73]....
        /*059c*/ 	.word	0x00004ad0
        /*05a0*/ 	.word	0x000000ff
        /*05a4*/ 	.word	0x00000000
        /*05a8*/ 	.short	0x0101
        /*05aa*/ 	.byte	0x27
	.zero		1


	//   ....[74]....
        /*05ac*/ 	.word	0x00004ae0
        /*05b0*/ 	.word	0x000000ff
        /*05b4*/ 	.word	0x00000060
        /*05b8*/ 	.short	0x010a
        /*05ba*/ 	.byte	0x15
	.zero		1


	//   ....[75]....
        /*05bc*/ 	.word	0x00004c20
        /*05c0*/ 	.word	0x000000ff
        /*05c4*/ 	.word	0x00000040
        /*05c8*/ 	.short	0x010b
        /*05ca*/ 	.byte	0x15
	.zero		1


	//   ....[76]....
        /*05cc*/ 	.word	0x00004c30
        /*05d0*/ 	.word	0x000000ff
        /*05d4*/ 	.word	0x00000000
        /*05d8*/ 	.short	0x0101
        /*05da*/ 	.byte	0x26
	.zero		1


	//   ....[77]....
        /*05dc*/ 	.word	0x00004c40
        /*05e0*/ 	.word	0x000000ff
        /*05e4*/ 	.word	0x00000068
        /*05e8*/ 	.short	0x010a
        /*05ea*/ 	.byte	0x15
	.zero		1


	//   ....[78]....
        /*05ec*/ 	.word	0x00004e40
        /*05f0*/ 	.word	0x000000ff
        /*05f4*/ 	.word	0x00000048
        /*05f8*/ 	.short	0x010b
        /*05fa*/ 	.byte	0x15
	.zero		1


	//   ....[79]....
        /*05fc*/ 	.word	0x00004e50
        /*0600*/ 	.word	0x000000ff
        /*0604*/ 	.word	0x00000000
        /*0608*/ 	.short	0x0101
        /*060a*/ 	.byte	0x25
	.zero		1


	//   ....[80]....
        /*060c*/ 	.word	0x00004e80
        /*0610*/ 	.word	0x000000ff
        /*0614*/ 	.word	0x00000050
        /*0618*/ 	.short	0x010a
        /*061a*/ 	.byte	0x15
	.zero		1


	//   ....[81]....
        /*061c*/ 	.word	0x00004ea0
        /*0620*/ 	.word	0x000000ff
        /*0624*/ 	.word	0x00000058
        /*0628*/ 	.short	0x010a
        /*062a*/ 	.byte	0x15
	.zero		1


	//   ....[82]....
        /*062c*/ 	.word	0x00004ec0
        /*0630*/ 	.word	0x000000ff
        /*0634*/ 	.word	0x00000060
        /*0638*/ 	.short	0x010a
        /*063a*/ 	.byte	0x15
	.zero		1


	//   ....[83]....
        /*063c*/ 	.word	0x00004f00
        /*0640*/ 	.word	0x00000000
        /*0644*/ 	.word	0x00000068
        /*0648*/ 	.short	0x010a
        /*064a*/ 	.byte	0xff
	.zero		1


	//   ....[84]....
        /*064c*/ 	.word	0x00005240
        /*0650*/ 	.word	0x00000003
        /*0654*/ 	.word	0x00000080
        /*0658*/ 	.short	0x010a
        /*065a*/ 	.byte	0xff
	.zero		1


	//   ....[85]....
        /*065c*/ 	.word	0x000053c0
        /*0660*/ 	.word	0x00000000
        /*0664*/ 	.word	0x00000000
        /*0668*/ 	.short	0x0101
        /*066a*/ 	.byte	0xff
	.zero		1


	//   ....[86]....
        /*066c*/ 	.word	0x00005ee0
        /*0670*/ 	.word	0x000000ff
        /*0674*/ 	.word	0x00000030
        /*0678*/ 	.short	0x010a
        /*067a*/ 	.byte	0x2c
	.zero		1


	//   ....[87]....
        /*067c*/ 	.word	0x00005f20
        /*0680*/ 	.word	0x0000001a
        /*0684*/ 	.word	0x000000a0
        /*0688*/ 	.short	0x010a
        /*068a*/ 	.byte	0xff
	.zero		1


	//   ....[88]....
        /*068c*/ 	.word	0x00006030
        /*0690*/ 	.word	0x000000ff
        /*0694*/ 	.word	0x00000030
        /*0698*/ 	.short	0x010a
        /*069a*/ 	.byte	0x2c
	.zero		1


	//   ....[89]....
        /*069c*/ 	.word	0x00006110
        /*06a0*/ 	.word	0x0000001a
        /*06a4*/ 	.word	0x000000a0
        /*06a8*/ 	.short	0x010a
        /*06aa*/ 	.byte	0xff
	.zero		1


	//   ....[90]....
        /*06ac*/ 	.word	0x00006840
        /*06b0*/ 	.word	0x00000000
        /*06b4*/ 	.word	0x00000000
        /*06b8*/ 	.short	0x0101
        /*06ba*/ 	.byte	0xff
	.zero		1


	//   ....[91]....
        /*06bc*/ 	.word	0x00006850
        /*06c0*/ 	.word	0x00000004
        /*06c4*/ 	.word	0x00000030
        /*06c8*/ 	.short	0x010a
        /*06ca*/ 	.byte	0xff
	.zero		1


	//   ....[92]....
        /*06cc*/ 	.word	0x00006910
        /*06d0*/ 	.word	0x00000004
        /*06d4*/ 	.word	0x00000030
        /*06d8*/ 	.short	0x010a
        /*06da*/ 	.byte	0xff
	.zero		1


	//   ....[93]....
        /*06dc*/ 	.word	0x000070d0
        /*06e0*/ 	.word	0x00000000
        /*06e4*/ 	.word	0x00000000
        /*06e8*/ 	.short	0x0101
        /*06ea*/ 	.byte	0xff
	.zero		1


	//   ....[94]....
        /*06ec*/ 	.word	0x000070f0
        /*06f0*/ 	.word	0x00000002
        /*06f4*/ 	.word	0x00000030
        /*06f8*/ 	.short	0x010a
        /*06fa*/ 	.byte	0xff
	.zero		1


	//   ....[95]....
        /*06fc*/ 	.word	0x000071a0
        /*0700*/ 	.word	0x00000002
        /*0704*/ 	.word	0x00000030
        /*0708*/ 	.short	0x010a
        /*070a*/ 	.byte	0xff
	.zero		1


	//   ....[96]....
        /*070c*/ 	.word	0x00007950
        /*0710*/ 	.word	0x00000000
        /*0714*/ 	.word	0x00000000
        /*0718*/ 	.short	0x0101
        /*071a*/ 	.byte	0xff
	.zero		1


	//   ....[97]....
        /*071c*/ 	.word	0x00007970
        /*0720*/ 	.word	0x00000003
        /*0724*/ 	.word	0x00000030
        /*0728*/ 	.short	0x010a
        /*072a*/ 	.byte	0xff
	.zero		1


	//   ....[98]....
        /*072c*/ 	.word	0x00007a20
        /*0730*/ 	.word	0x00000003
        /*0734*/ 	.word	0x00000030
        /*0738*/ 	.short	0x010a
        /*073a*/ 	.byte	0xff
	.zero		1


	//   ....[99]....
        /*073c*/ 	.word	0x00007e30
        /*0740*/ 	.word	0x000000ff
        /*0744*/ 	.word	0x00000000
        /*0748*/ 	.short	0x0101
        /*074a*/ 	.byte	0x04
	.zero		1


	//   ....[100]....
        /*074c*/ 	.word	0x00008240
        /*0750*/ 	.word	0x00000000
        /*0754*/ 	.word	0x00000000
        /*0758*/ 	.short	0x0101
        /*075a*/ 	.byte	0xff
	.zero		1


	//   ....[101]....
        /*075c*/ 	.word	0x000084f0
        /*0760*/ 	.word	0x000000ff
        /*0764*/ 	.word	0x00000000
        /*0768*/ 	.short	0x0101
        /*076a*/ 	.byte	0x04
	.zero		1


	//   ....[102]....
        /*076c*/ 	.word	0x00008510
        /*0770*/ 	.word	0x00000000
        /*0774*/ 	.word	0x000000f0
        /*0778*/ 	.short	0x010a
        /*077a*/ 	.byte	0xff
	.zero		1


	//   ....[103]....
        /*077c*/ 	.word	0x00008570
        /*0780*/ 	.word	0x00000000
        /*0784*/ 	.word	0x00000018
        /*0788*/ 	.short	0x010a
        /*078a*/ 	.byte	0xff
	.zero		1


	//   ....[104]....
        /*078c*/ 	.word	0x000085d0
        /*0790*/ 	.word	0x00000000
        /*0794*/ 	.word	0x00000018
        /*0798*/ 	.short	0x010a
        /*079a*/ 	.byte	0xff
	.zero		1


	//   ....[105]....
        /*079c*/ 	.word	0x00008620
        /*07a0*/ 	.word	0x00000003
        /*07a4*/ 	.word	0x00000080
        /*07a8*/ 	.short	0x010a
        /*07aa*/ 	.byte	0xff
	.zero		1


	//   ....[106]....
        /*07ac*/ 	.word	0x00008680
        /*07b0*/ 	.word	0x00000000
        /*07b4*/ 	.word	0x00000000
        /*07b8*/ 	.short	0x010a
        /*07ba*/ 	.byte	0xff
	.zero		1


	//   ....[107]....
        /*07bc*/ 	.word	0x000086e0
        /*07c0*/ 	.word	0x00000000
        /*07c4*/ 	.word	0x00000000
        /*07c8*/ 	.short	0x010a
        /*07ca*/ 	.byte	0xff
	.zero		1


	//   ....[108]....
        /*07cc*/ 	.word	0x00008730
        /*07d0*/ 	.word	0x00000002
        /*07d4*/ 	.word	0x000000e0
        /*07d8*/ 	.short	0x010a
        /*07da*/ 	.byte	0xff
	.zero		1


	//   ....[109]....
        /*07dc*/ 	.word	0x00008790
        /*07e0*/ 	.word	0x00000002
        /*07e4*/ 	.word	0x00000090
        /*07e8*/ 	.short	0x010a
        /*07ea*/ 	.byte	0xff
	.zero		1


	//   ....[110]....
        /*07ec*/ 	.word	0x000087e0
        /*07f0*/ 	.word	0x00000002
        /*07f4*/ 	.word	0x00000080
        /*07f8*/ 	.short	0x010a
        /*07fa*/ 	.byte	0xff
	.zero		1


	//   ....[111]....
        /*07fc*/ 	.word	0x00008840
        /*0800*/ 	.word	0x00000000
        /*0804*/ 	.word	0x00000090
        /*0808*/ 	.short	0x010a
        /*080a*/ 	.byte	0xff
	.zero		1


	//   ....[112]....
        /*080c*/ 	.word	0x00008890
        /*0810*/ 	.word	0x00000000
        /*0814*/ 	.word	0x00000080
        /*0818*/ 	.short	0x010a
        /*081a*/ 	.byte	0xff
	.zero		1


	//   ....[113]....
        /*081c*/ 	.word	0x000088f0
        /*0820*/ 	.word	0x00000002
        /*0824*/ 	.word	0x000000c0
        /*0828*/ 	.short	0x010a
        /*082a*/ 	.byte	0xff
	.zero		1


	//   ....[114]....
        /*082c*/ 	.word	0x00008950
        /*0830*/ 	.word	0x00000000
        /*0834*/ 	.word	0x00000000
        /*0838*/ 	.short	0x010a
        /*083a*/ 	.byte	0xff
	.zero		1


	//   ....[115]....
        /*083c*/ 	.word	0x000089b0
        /*0840*/ 	.word	0x00000000
        /*0844*/ 	.word	0x00000000
        /*0848*/ 	.short	0x010a
        /*084a*/ 	.byte	0xff
	.zero		1


	//   ....[116]....
        /*084c*/ 	.word	0x00008a10
        /*0850*/ 	.word	0x00000000
        /*0854*/ 	.word	0x00000000
        /*0858*/ 	.short	0x010a
        /*085a*/ 	.byte	0xff
	.zero		1


	//   ....[117]....
        /*085c*/ 	.word	0x00008a70
        /*0860*/ 	.word	0x00000000
        /*0864*/ 	.word	0x00000000
        /*0868*/ 	.short	0x010a
        /*086a*/ 	.byte	0xff
	.zero		1


	//   ....[118]....
        /*086c*/ 	.word	0x00008ad0
        /*0870*/ 	.word	0x00000000
        /*0874*/ 	.word	0x00000000
        /*0878*/ 	.short	0x010a
        /*087a*/ 	.byte	0xff
	.zero		1


	//   ....[119]....
        /*087c*/ 	.word	0x00008b20
        /*0880*/ 	.word	0x0000000c
        /*0884*/ 	.word	0x00000080
        /*0888*/ 	.short	0x010a
        /*088a*/ 	.byte	0xff
	.zero		1


	//   ....[120]....
        /*088c*/ 	.word	0x00008b80
        /*0890*/ 	.word	0x00000000
        /*0894*/ 	.word	0x00000078
        /*0898*/ 	.short	0x010a
        /*089a*/ 	.byte	0xff
	.zero		1


	//   ....[121]....
        /*089c*/ 	.word	0x00008be0
        /*08a0*/ 	.word	0x00000000
        /*08a4*/ 	.word	0x00000050
        /*08a8*/ 	.short	0x010a
        /*08aa*/ 	.byte	0xff
	.zero		1


	//   ....[122]....
        /*08ac*/ 	.word	0x00008c40
        /*08b0*/ 	.word	0x00000000
        /*08b4*/ 	.word	0x00000058
        /*08b8*/ 	.short	0x010a
        /*08ba*/ 	.byte	0xff
	.zero		1


	//   ....[123]....
        /*08bc*/ 	.word	0x00008ca0
        /*08c0*/ 	.word	0x00000000
        /*08c4*/ 	.word	0x00000060
        /*08c8*/ 	.short	0x010a
        /*08ca*/ 	.byte	0xff
	.zero		1


	//   ....[124]....
        /*08cc*/ 	.word	0x00008d00
        /*08d0*/ 	.word	0x00000000
        /*08d4*/ 	.word	0x00000068
        /*08d8*/ 	.short	0x010a
        /*08da*/ 	.byte	0xff
	.zero		1


	//   ....[125]....
        /*08dc*/ 	.word	0x00008d60
        /*08e0*/ 	.word	0x00000000
        /*08e4*/ 	.word	0x00000050
        /*08e8*/ 	.short	0x010a
        /*08ea*/ 	.byte	0xff
	.zero		1


	//   ....[126]....
        /*08ec*/ 	.word	0x00008dc0
        /*08f0*/ 	.word	0x00000000
        /*08f4*/ 	.word	0x00000058
        /*08f8*/ 	.short	0x010a
        /*08fa*/ 	.byte	0xff
	.zero		1


	//   ....[127]....
        /*08fc*/ 	.word	0x00008e20
        /*0900*/ 	.word	0x00000000
        /*0904*/ 	.word	0x00000060
        /*0908*/ 	.short	0x010a
        /*090a*/ 	.byte	0xff
	.zero		1


	//   ....[128]....
        /*090c*/ 	.word	0x00008e70
        /*0910*/ 	.word	0x00000003
        /*0914*/ 	.word	0x00000080
        /*0918*/ 	.short	0x010a
        /*091a*/ 	.byte	0xff
	.zero		1


	//   ....[129]....
        /*091c*/ 	.word	0x00008ed0
        /*0920*/ 	.word	0x00000000
        /*0924*/ 	.word	0x00000030
        /*0928*/ 	.short	0x010a
        /*092a*/ 	.byte	0xff
	.zero		1


	//   ....[130]....
        /*092c*/ 	.word	0x00008f20
        /*0930*/ 	.word	0x0000001a
        /*0934*/ 	.word	0x000000a0
        /*0938*/ 	.short	0x010a
        /*093a*/ 	.byte	0xff
	.zero		1


	//   ....[131]....
        /*093c*/ 	.word	0x00008f70
        /*0940*/ 	.word	0x00000004
        /*0944*/ 	.word	0x00000030
        /*0948*/ 	.short	0x010a
        /*094a*/ 	.byte	0xff
	.zero		1


	//   ....[132]....
        /*094c*/ 	.word	0x00008fc0
        /*0950*/ 	.word	0x00000002
        /*0954*/ 	.word	0x00000030
        /*0958*/ 	.short	0x010a
        /*095a*/ 	.byte	0xff
	.zero		1


	//   ....[133]....
        /*095c*/ 	.word	0x00009010
        /*0960*/ 	.word	0x00000003
        /*0964*/ 	.word	0x00000030
        /*0968*/ 	.short	0x010a
        /*096a*/ 	.byte	0xff
	.zero		1


	//----- nvinfo : EIATTR_NUM_MBARRIERS
	.align		4
.L_47:
        /*096c*/ 	.byte	0x03, 0x38
        /*096e*/ 	.short	0x0020


	//----- nvinfo : EIATTR_EXIT_INSTR_OFFSETS
	.align		4
        /*0970*/ 	.byte	0x04, 0x1c
        /*0972*/ 	.short	(.L_49 - .L_48)


	//   ....[0]....
.L_48:
        /*0974*/ 	.word	0x000028c0


	//   ....[1]....
        /*0978*/ 	.word	0x00002dd0


	//   ....[2]....
        /*097c*/ 	.word	0x00002e30


	//   ....[3]....
        /*0980*/ 	.word	0x00003db0


	//   ....[4]....
        /*0984*/ 	.word	0x00004f30


	//   ....[5]....
        /*0988*/ 	.word	0x00004f70


	//   ....[6]....
        /*098c*/ 	.word	0x000083d0


	//   ....[7]....
        /*0990*/ 	.word	0x00008450


	//   ....[8]....
        /*0994*/ 	.word	0x00008480


	//   ....[9]....
        /*0998*/ 	.word	0x00008500


	//----- nvinfo : EIATTR_MAX_THREADS
	.align		4
.L_49:
        /*099c*/ 	.byte	0x04, 0x05
        /*099e*/ 	.short	(.L_51 - .L_50)
.L_50:
        /*09a0*/ 	.word	0x00000100
        /*09a4*/ 	.word	0x00000001
        /*09a8*/ 	.word	0x00000001


	//----- nvinfo : EIATTR_CRS_STACK_SIZE
	.align		4
.L_51:
        /*09ac*/ 	.byte	0x04, 0x1e
        /*09ae*/ 	.short	(.L_53 - .L_52)
.L_52:
        /*09b0*/ 	.word	0x00000000


	//----- nvinfo : EIATTR_CBANK_PARAM_SIZE
	.align		4
.L_53:
        /*09b4*/ 	.byte	0x03, 0x19
        /*09b6*/ 	.short	0x0800


	//----- nvinfo : EIATTR_PARAM_CBANK
	.align		4
        /*09b8*/ 	.byte	0x04, 0x0a
        /*09ba*/ 	.short	(.L_55 - .L_54)
	.align		4
.L_54:
        /*09bc*/ 	.word	index@(.nv.constant0._ZN7cutlass13device_kernelINS_4gemm6kernel13GemmUniversalIN4cute5tupleIJiiiiEEENS1_10collective13CollectiveMmaINS1_35MainloopSm100TmaUmmaWarpSpecializedILi3ELi2ELi4ENS5_IJNS4_1CILi1EEENSA_ILi2EEESB_EEEEENS5_IJNSA_ILi64EEENSA_ILi128EEESF_EEENS_6half_tENS5_IJlSB_lEEESI_SJ_NS4_8TiledMMAINS4_8MMA_AtomIJNS4_20SM100_MMA_F16BF16_SSISI_SI_fLi64ELi128ELNS4_4UMMA5MajorE0ELSO_0ELNSN_7ScaleInE0ELSP_0EEEEEENS4_6LayoutINS5_IJSB_SB_SB_EEENS5_IJNSA_ILi0EEESU_SU_EEEEENS5_IJNS4_10UnderscoreESX_SX_EEEEENS4_23SM90_TMA_LOAD_MULTICASTENS4_14ComposedLayoutINS4_7SwizzleILi3ELi4ELi3EEENS4_18smem_ptr_flag_bitsILi16EEENSS_INS5_IJNSA_ILi8EEESF_EEENS5_IJSF_SB_EEEEEEEvNS4_8identityENS4_13SM90_TMA_LOADES1A_vS1B_EENS_8epilogue10collective18CollectiveEpilogueINS1E_23Sm100TmaWarpSpecializedILi4ELi2ELi16ELb1ELb0EEEJSH_NS5_IJNSS_ISF_SB_EENSS_INSA_ILi32EEESB_EEEEESI_SJ_SI_SJ_NS1E_6fusion15FusionCallbacksIS1I_NS1N_17LinearCombinationISI_fSI_fLNS_15FloatRoundStyleE2EEESH_S1M_JEEENS4_5SM1004TMEM4LOAD26SM100_TMEM_LOAD_16dp256b4xES1C_NS11_INS12_ILi2ELi4ELi3EEES15_NSS_INS5_IJS16_S1K_EEENS5_IJS1K_SB_EEEEEEENS4_17SM75_U32x4_LDSM_NENS4_14SM90_TMA_STOREES21_NS4_17SM90_U32x4_STSM_NENS4_39AutoVectorizingCopyWithAssumedAlignmentILi128EEEEEEvvEEEEvNT_6ParamsE)
        /*09c0*/ 	.short	0x0380
        /*09c2*/ 	.short	0x0800


	//----- nvinfo : EIATTR_SW_WAR
	.align		4
.L_55:
        /*09c4*/ 	.byte	0x04, 0x36
        /*09c6*/ 	.short	(.L_57 - .L_56)
.L_56:
        /*09c8*/ 	.word	0x00000008
.L_57:


//--------------------- .nv.callgraph             --------------------------
	.section	.nv.callgraph,"",@"SHT_CUDA_CALLGRAPH"
	.align	4
	.sectionentsize	8
	.align		4
        /*0000*/ 	.word	0x00000000
	.align		4
        /*0004*/ 	.word	0xffffffff
	.align		4
        /*0008*/ 	.word	index@(_ZN7cutlass13device_kernelINS_4gemm6kernel13GemmUniversalIN4cute5tupleIJiiiiEEENS1_10collective13CollectiveMmaINS1_35MainloopSm100TmaUmmaWarpSpecializedILi3ELi2ELi4ENS5_IJNS4_1CILi1EEENSA_ILi2EEESB_EEEEENS5_IJNSA_ILi64EEENSA_ILi128EEESF_EEENS_6half_tENS5_IJlSB_lEEESI_SJ_NS4_8TiledMMAINS4_8MMA_AtomIJNS4_20SM100_MMA_F16BF16_SSISI_SI_fLi64ELi128ELNS4_4UMMA5MajorE0ELSO_0ELNSN_7ScaleInE0ELSP_0EEEEEENS4_6LayoutINS5_IJSB_SB_SB_EEENS5_IJNSA_ILi0EEESU_SU_EEEEENS5_IJNS4_10UnderscoreESX_SX_EEEEENS4_23SM90_TMA_LOAD_MULTICASTENS4_14ComposedLayoutINS4_7SwizzleILi3ELi4ELi3EEENS4_18smem_ptr_flag_bitsILi16EEENSS_INS5_IJNSA_ILi8EEESF_EEENS5_IJSF_SB_EEEEEEEvNS4_8identityENS4_13SM90_TMA_LOADES1A_vS1B_EENS_8epilogue10collective18CollectiveEpilogueINS1E_23Sm100TmaWarpSpecializedILi4ELi2ELi16ELb1ELb0EEEJSH_NS5_IJNSS_ISF_SB_EENSS_INSA_ILi32EEESB_EEEEESI_SJ_SI_SJ_NS1E_6fusion15FusionCallbacksIS1I_NS1N_17LinearCombinationISI_fSI_fLNS_15FloatRoundStyleE2EEESH_S1M_JEEENS4_5SM1004TMEM4LOAD26SM100_TMEM_LOAD_16dp256b4xES1C_NS11_INS12_ILi2ELi4ELi3EEES15_NSS_INS5_IJS16_S1K_EEENS5_IJS1K_SB_EEEEEEENS4_17SM75_U32x4_LDSM_NENS4_14SM90_TMA_STOREES21_NS4_17SM90_U32x4_STSM_NENS4_39AutoVectorizingCopyWithAssumedAlignmentILi128EEEEEEvvEEEEvNT_6ParamsE)
	.align		4
        /*000c*/ 	.word	index@(__assertfail)
	.align		4
        /*0010*/ 	.word	0x00000000
	.align		4
        /*0014*/ 	.word	0xfffffffe
	.align		4
        /*0018*/ 	.word	0x00000000
	.align		4
        /*001c*/ 	.word	0xfffffffd
	.align		4
        /*0020*/ 	.word	0x00000000
	.align		4
        /*0024*/ 	.word	0xfffffffc


//--------------------- .nv.constant4             --------------------------
	.section	.nv.constant4,"a",@progbits
	.align	8
	.align		8
.nv.constant4:
        /*0000*/ 	.dword	__assertfail
	.align		8
        /*0008*/ 	.dword	__unnamed_1
	.align		8
        /*0010*/ 	.dword	__unnamed_2
	.align		8
        /*0018*/ 	.dword	_ZN39_INTERNAL_1a636f0c_4_k_cu_55be55f9_61604cuda3std3__45__cpo5beginE
	.align		8
        /*0020*/ 	.dword	_ZN39_INTERNAL_1a636f0c_4_k_cu_55be55f9_61604cuda3std3__45__cpo3endE
	.align		8
        /*0028*/ 	.dword	_ZN39_INTERNAL_1a636f0c_4_k_cu_55be55f9_61604cuda3std3__45__cpo6cbeginE
	.align		8
        /*0030*/ 	.dword	_ZN39_INTERNAL_1a636f0c_4_k_cu_55be55f9_61604cuda3std3__45__cpo4cendE
	.align		8
        /*0038*/ 	.dword	_ZN39_INTERNAL_1a636f0c_4_k_cu_55be55f9_61604cuda3std3__441_GLOBAL__N__1a636f0c_4_k_cu_55be55f9_61606ignoreE
	.align		8
        /*0040*/ 	.dword	_ZN39_INTERNAL_1a636f0c_4_k_cu_55be55f9_61604cuda3std3__419piecewise_constructE
	.align		8
        /*0048*/ 	.dword	_ZN39_INTERNAL_1a636f0c_4_k_cu_55be55f9_61604cuda3std3__48in_placeE
	.align		8
        /*0050*/ 	.dword	_ZN39_INTERNAL_1a636f0c_4_k_cu_55be55f9_61604cuda3std6ranges3__45__cpo4swapE
	.align		8
        /*0058*/ 	.dword	_ZN39_INTERNAL_1a636f0c_4_k_cu_55be55f9_61604cuda3std6ranges3__45__cpo9iter_moveE
	.align		8
        /*0060*/ 	.dword	_ZN39_INTERNAL_1a636f0c_4_k_cu_55be55f9_61604cute7productE
	.align		8
        /*0068*/ 	.dword	_ZN39_INTERNAL_1a636f0c_4_k_cu_55be55f9_61604cute1_E
	.align		8
        /*0070*/ 	.dword	$str$25
	.align		8
        /*0078*/ 	.dword	$str$26
	.align		8
        /*0080*/ 	.dword	$str$27
	.align		8
        /*0088*/ 	.dword	$str$28


//--------------------- .text._ZN7cutlass13device_kernelINS_4gemm6kernel13GemmUniversalIN4cute5tupleIJiiiiEEENS1_10collective13CollectiveMmaINS1_35MainloopSm100TmaUmmaWarpSpecializedILi3ELi2ELi4ENS5_IJNS4_1CILi1EEENSA_ILi2EEESB_EEEEENS5_IJNSA_ILi64EEENSA_ILi128EEESF_EEENS_6half_tENS5_IJlSB_lEEESI_SJ_NS4_8TiledMMAINS4_8MMA_AtomIJNS4_20SM100_MMA_F16BF16_SSISI_SI_fLi64ELi128ELNS4_4UMMA5MajorE0ELSO_0ELNSN_7ScaleInE0ELSP_0EEEEEENS4_6LayoutINS5_IJSB_SB_SB_EEENS5_IJNSA_ILi0EEESU_SU_EEEEENS5_IJNS4_10UnderscoreESX_SX_EEEEENS4_23SM90_TMA_LOAD_MULTICASTENS4_14ComposedLayoutINS4_7SwizzleILi3ELi4ELi3EEENS4_18smem_ptr_flag_bitsILi16EEENSS_INS5_IJNSA_ILi8EEESF_EEENS5_IJSF_SB_EEEEEEEvNS4_8identityENS4_13SM90_TMA_LOADES1A_vS1B_EENS_8epilogue10collective18CollectiveEpilogueINS1E_23Sm100TmaWarpSpecializedILi4ELi2ELi16ELb1ELb0EEEJSH_NS5_IJNSS_ISF_SB_EENSS_INSA_ILi32EEESB_EEEEESI_SJ_SI_SJ_NS1E_6fusion15FusionCallbacksIS1I_NS1N_17LinearCombinationISI_fSI_fLNS_15FloatRoundStyleE2EEESH_S1M_JEEENS4_5SM1004TMEM4LOAD26SM100_TMEM_LOAD_16dp256b4xES1C_NS11_INS12_ILi2ELi4ELi3EEES15_NSS_INS5_IJS16_S1K_EEENS5_IJS1K_SB_EEEEEEENS4_17SM75_U32x4_LDSM_NENS4_14SM90_TMA_STOREES21_NS4_17SM90_U32x4_STSM_NENS4_39AutoVectorizingCopyWithAssumedAlignmentILi128EEEEEEvvEEEEvNT_6ParamsE --------------------------
	.section	.text._ZN7cutlass13device_kernelINS_4gemm6kernel13GemmUniversalIN4cute5tupleIJiiiiEEENS1_10collective13CollectiveMmaINS1_35MainloopSm100TmaUmmaWarpSpecializedILi3ELi2ELi4ENS5_IJNS4_1CILi1EEENSA_ILi2EEESB_EEEEENS5_IJNSA_ILi64EEENSA_ILi128EEESF_EEENS_6half_tENS5_IJlSB_lEEESI_SJ_NS4_8TiledMMAINS4_8MMA_AtomIJNS4_20SM100_MMA_F16BF16_SSISI_SI_fLi64ELi128ELNS4_4UMMA5MajorE0ELSO_0ELNSN_7ScaleInE0ELSP_0EEEEEENS4_6LayoutINS5_IJSB_SB_SB_EEENS5_IJNSA_ILi0EEESU_SU_EEEEENS5_IJNS4_10UnderscoreESX_SX_EEEEENS4_23SM90_TMA_LOAD_MULTICASTENS4_14ComposedLayoutINS4_7SwizzleILi3ELi4ELi3EEENS4_18smem_ptr_flag_bitsILi16EEENSS_INS5_IJNSA_ILi8EEESF_EEENS5_IJSF_SB_EEEEEEEvNS4_8identityENS4_13SM90_TMA_LOADES1A_vS1B_EENS_8epilogue10collective18CollectiveEpilogueINS1E_23Sm100TmaWarpSpecializedILi4ELi2ELi16ELb1ELb0EEEJSH_NS5_IJNSS_ISF_SB_EENSS_INSA_ILi32EEESB_EEEEESI_SJ_SI_SJ_NS1E_6fusion15FusionCallbacksIS1I_NS1N_17LinearCombinationISI_fSI_fLNS_15FloatRoundStyleE2EEESH_S1M_JEEENS4_5SM1004TMEM4LOAD26SM100_TMEM_LOAD_16dp256b4xES1C_NS11_INS12_ILi2ELi4ELi3EEES15_NSS_INS5_IJS16_S1K_EEENS5_IJS1K_SB_EEEEEEENS4_17SM75_U32x4_LDSM_NENS4_14SM90_TMA_STOREES21_NS4_17SM90_U32x4_STSM_NENS4_39AutoVectorizingCopyWithAssumedAlignmentILi128EEEEEEvvEEEEvNT_6ParamsE,"ax",@progbits
	.align	128
.text._ZN7cutlass13device_kernelINS_4gemm6kernel13GemmUniversalIN4cute5tupleIJiiiiEEENS1_10collective13CollectiveMmaINS1_35MainloopSm100TmaUmmaWarpSpecializedILi3ELi2ELi4ENS5_IJNS4_1CILi1EEENSA_ILi2EEESB_EEEEENS5_IJNSA_ILi64EEENSA_ILi128EEESF_EEENS_6half_tENS5_IJlSB_lEEESI_SJ_NS4_8TiledMMAINS4_8MMA_AtomIJNS4_20SM100_MMA_F16BF16_SSISI_SI_fLi64ELi128ELNS4_4UMMA5MajorE0ELSO_0ELNSN_7ScaleInE0ELSP_0EEEEEENS4_6LayoutINS5_IJSB_SB_SB_EEENS5_IJNSA_ILi0EEESU_SU_EEEEENS5_IJNS4_10UnderscoreESX_SX_EEEEENS4_23SM90_TMA_LOAD_MULTICASTENS4_14ComposedLayoutINS4_7SwizzleILi3ELi4ELi3EEENS4_18smem_ptr_flag_bitsILi16EEENSS_INS5_IJNSA_ILi8EEESF_EEENS5_IJSF_SB_EEEEEEEvNS4_8identityENS4_13SM90_TMA_LOADES1A_vS1B_EENS_8epilogue10collective18CollectiveEpilogueINS1E_23Sm100TmaWarpSpecializedILi4ELi2ELi16ELb1ELb0EEEJSH_NS5_IJNSS_ISF_SB_EENSS_INSA_ILi32EEESB_EEEEESI_SJ_SI_SJ_NS1E_6fusion15FusionCallbacksIS1I_NS1N_17LinearCombinationISI_fSI_fLNS_15FloatRoundStyleE2EEESH_S1M_JEEENS4_5SM1004TMEM4LOAD26SM100_TMEM_LOAD_16dp256b4xES1C_NS11_INS12_ILi2ELi4ELi3EEES15_NSS_INS5_IJS16_S1K_EEENS5_IJS1K_SB_EEEEEEENS4_17SM75_U32x4_LDSM_NENS4_14SM90_TMA_STOREES21_NS4_17SM90_U32x4_STSM_NENS4_39AutoVectorizingCopyWithAssumedAlignmentILi128EEEEEEvvEEEEvNT_6ParamsE:
        .type           _ZN7cutlass13device_kernelINS_4gemm6kernel13GemmUniversalIN4cute5tupleIJiiiiEEENS1_10collective13CollectiveMmaINS1_35MainloopSm100TmaUmmaWarpSpecializedILi3ELi2ELi4ENS5_IJNS4_1CILi1EEENSA_ILi2EEESB_EEEEENS5_IJNSA_ILi64EEENSA_ILi128EEESF_EEENS_6half_tENS5_IJlSB_lEEESI_SJ_NS4_8TiledMMAINS4_8MMA_AtomIJNS4_20SM100_MMA_F16BF16_SSISI_SI_fLi64ELi128ELNS4_4UMMA5MajorE0ELSO_0ELNSN_7ScaleInE0ELSP_0EEEEEENS4_6LayoutINS5_IJSB_SB_SB_EEENS5_IJNSA_ILi0EEESU_SU_EEEEENS5_IJNS4_10UnderscoreESX_SX_EEEEENS4_23SM90_TMA_LOAD_MULTICASTENS4_14ComposedLayoutINS4_7SwizzleILi3ELi4ELi3EEENS4_18smem_ptr_flag_bitsILi16EEENSS_INS5_IJNSA_ILi8EEESF_EEENS5_IJSF_SB_EEEEEEEvNS4_8identityENS4_13SM90_TMA_LOADES1A_vS1B_EENS_8epilogue10collective18CollectiveEpilogueINS1E_23Sm100TmaWarpSpecializedILi4ELi2ELi16ELb1ELb0EEEJSH_NS5_IJNSS_ISF_SB_EENSS_INSA_ILi32EEESB_EEEEESI_SJ_SI_SJ_NS1E_6fusion15FusionCallbacksIS1I_NS1N_17LinearCombinationISI_fSI_fLNS_15FloatRoundStyleE2EEESH_S1M_JEEENS4_5SM1004TMEM4LOAD26SM100_TMEM_LOAD_16dp256b4xES1C_NS11_INS12_ILi2ELi4ELi3EEES15_NSS_INS5_IJS16_S1K_EEENS5_IJS1K_SB_EEEEEEENS4_17SM75_U32x4_LDSM_NENS4_14SM90_TMA_STOREES21_NS4_17SM90_U32x4_STSM_NENS4_39AutoVectorizingCopyWithAssumedAlignmentILi128EEEEEEvvEEEEvNT_6ParamsE,@function
        .size           _ZN7cutlass13device_kernelINS_4gemm6kernel13GemmUniversalIN4cute5tupleIJiiiiEEENS1_10collective13CollectiveMmaINS1_35MainloopSm100TmaUmmaWarpSpecializedILi3ELi2ELi4ENS5_IJNS4_1CILi1EEENSA_ILi2EEESB_EEEEENS5_IJNSA_ILi64EEENSA_ILi128EEESF_EEENS_6half_tENS5_IJlSB_lEEESI_SJ_NS4_8TiledMMAINS4_8MMA_AtomIJNS4_20SM100_MMA_F16BF16_SSISI_SI_fLi64ELi128ELNS4_4UMMA5MajorE0ELSO_0ELNSN_7ScaleInE0ELSP_0EEEEEENS4_6LayoutINS5_IJSB_SB_SB_EEENS5_IJNSA_ILi0EEESU_SU_EEEEENS5_IJNS4_10UnderscoreESX_SX_EEEEENS4_23SM90_TMA_LOAD_MULTICASTENS4_14ComposedLayoutINS4_7SwizzleILi3ELi4ELi3EEENS4_18smem_ptr_flag_bitsILi16EEENSS_INS5_IJNSA_ILi8EEESF_EEENS5_IJSF_SB_EEEEEEEvNS4_8identityENS4_13SM90_TMA_LOADES1A_vS1B_EENS_8epilogue10collective18CollectiveEpilogueINS1E_23Sm100TmaWarpSpecializedILi4ELi2ELi16ELb1ELb0EEEJSH_NS5_IJNSS_ISF_SB_EENSS_INSA_ILi32EEESB_EEEEESI_SJ_SI_SJ_NS1E_6fusion15FusionCallbacksIS1I_NS1N_17LinearCombinationISI_fSI_fLNS_15FloatRoundStyleE2EEESH_S1M_JEEENS4_5SM1004TMEM4LOAD26SM100_TMEM_LOAD_16dp256b4xES1C_NS11_INS12_ILi2ELi4ELi3EEES15_NSS_INS5_IJS16_S1K_EEENS5_IJS1K_SB_EEEEEEENS4_17SM75_U32x4_LDSM_NENS4_14SM90_TMA_STOREES21_NS4_17SM90_U32x4_STSM_NENS4_39AutoVectorizingCopyWithAssumedAlignmentILi128EEEEEEvvEEEEvNT_6ParamsE,(.L_x_180 - _ZN7cutlass13device_kernelINS_4gemm6kernel13GemmUniversalIN4cute5tupleIJiiiiEEENS1_10collective13CollectiveMmaINS1_35MainloopSm100TmaUmmaWarpSpecializedILi3ELi2ELi4ENS5_IJNS4_1CILi1EEENSA_ILi2EEESB_EEEEENS5_IJNSA_ILi64EEENSA_ILi128EEESF_EEENS_6half_tENS5_IJlSB_lEEESI_SJ_NS4_8TiledMMAINS4_8MMA_AtomIJNS4_20SM100_MMA_F16BF16_SSISI_SI_fLi64ELi128ELNS4_4UMMA5MajorE0ELSO_0ELNSN_7ScaleInE0ELSP_0EEEEEENS4_6LayoutINS5_IJSB_SB_SB_EEENS5_IJNSA_ILi0EEESU_SU_EEEEENS5_IJNS4_10UnderscoreESX_SX_EEEEENS4_23SM90_TMA_LOAD_MULTICASTENS4_14ComposedLayoutINS4_7SwizzleILi3ELi4ELi3EEENS4_18smem_ptr_flag_bitsILi16EEENSS_INS5_IJNSA_ILi8EEESF_EEENS5_IJSF_SB_EEEEEEEvNS4_8identityENS4_13SM90_TMA_LOADES1A_vS1B_EENS_8epilogue10collective18CollectiveEpilogueINS1E_23Sm100TmaWarpSpecializedILi4ELi2ELi16ELb1ELb0EEEJSH_NS5_IJNSS_ISF_SB_EENSS_INSA_ILi32EEESB_EEEEESI_SJ_SI_SJ_NS1E_6fusion15FusionCallbacksIS1I_NS1N_17LinearCombinationISI_fSI_fLNS_15FloatRoundStyleE2EEESH_S1M_JEEENS4_5SM1004TMEM4LOAD26SM100_TMEM_LOAD_16dp256b4xES1C_NS11_INS12_ILi2ELi4ELi3EEES15_NSS_INS5_IJS16_S1K_EEENS5_IJS1K_SB_EEEEEEENS4_17SM75_U32x4_LDSM_NENS4_14SM90_TMA_STOREES21_NS4_17SM90_U32x4_STSM_NENS4_39AutoVectorizingCopyWithAssumedAlignmentILi128EEEEEEvvEEEEvNT_6ParamsE)
        .other          _ZN7cutlass13device_kernelINS_4gemm6kernel13GemmUniversalIN4cute5tupleIJiiiiEEENS1_10collective13CollectiveMmaINS1_35MainloopSm100TmaUmmaWarpSpecializedILi3ELi2ELi4ENS5_IJNS4_1CILi1EEENSA_ILi2EEESB_EEEEENS5_IJNSA_ILi64EEENSA_ILi128EEESF_EEENS_6half_tENS5_IJlSB_lEEESI_SJ_NS4_8TiledMMAINS4_8MMA_AtomIJNS4_20SM100_MMA_F16BF16_SSISI_SI_fLi64ELi128ELNS4_4UMMA5MajorE0ELSO_0ELNSN_7ScaleInE0ELSP_0EEEEEENS4_6LayoutINS5_IJSB_SB_SB_EEENS5_IJNSA_ILi0EEESU_SU_EEEEENS5_IJNS4_10UnderscoreESX_SX_EEEEENS4_23SM90_TMA_LOAD_MULTICASTENS4_14ComposedLayoutINS4_7SwizzleILi3ELi4ELi3EEENS4_18smem_ptr_flag_bitsILi16EEENSS_INS5_IJNSA_ILi8EEESF_EEENS5_IJSF_SB_EEEEEEEvNS4_8identityENS4_13SM90_TMA_LOADES1A_vS1B_EENS_8epilogue10collective18CollectiveEpilogueINS1E_23Sm100TmaWarpSpecializedILi4ELi2ELi16ELb1ELb0EEEJSH_NS5_IJNSS_ISF_SB_EENSS_INSA_ILi32EEESB_EEEEESI_SJ_SI_SJ_NS1E_6fusion15FusionCallbacksIS1I_NS1N_17LinearCombinationISI_fSI_fLNS_15FloatRoundStyleE2EEESH_S1M_JEEENS4_5SM1004TMEM4LOAD26SM100_TMEM_LOAD_16dp256b4xES1C_NS11_INS12_ILi2ELi4ELi3EEES15_NSS_INS5_IJS16_S1K_EEENS5_IJS1K_SB_EEEEEEENS4_17SM75_U32x4_LDSM_NENS4_14SM90_TMA_STOREES21_NS4_17SM90_U32x4_STSM_NENS4_39AutoVectorizingCopyWithAssumedAlignmentILi128EEEEEEvvEEEEvNT_6ParamsE,@"STO_CUDA_ENTRY STV_DEFAULT"
_ZN7cutlass13device_kernelINS_4gemm6kernel13GemmUniversalIN4cute5tupleIJiiiiEEENS1_10collective13CollectiveMmaINS1_35MainloopSm100TmaUmmaWarpSpecializedILi3ELi2ELi4ENS5_IJNS4_1CILi1EEENSA_ILi2EEESB_EEEEENS5_IJNSA_ILi64EEENSA_ILi128EEESF_EEENS_6half_tENS5_IJlSB_lEEESI_SJ_NS4_8TiledMMAINS4_8MMA_AtomIJNS4_20SM100_MMA_F16BF16_SSISI_SI_fLi64ELi128ELNS4_4UMMA5MajorE0ELSO_0ELNSN_7ScaleInE0ELSP_0EEEEEENS4_6LayoutINS5_IJSB_SB_SB_EEENS5_IJNSA_ILi0EEESU_SU_EEEEENS5_IJNS4_10UnderscoreESX_SX_EEEEENS4_23SM90_TMA_LOAD_MULTICASTENS4_14ComposedLayoutINS4_7SwizzleILi3ELi4ELi3EEENS4_18smem_ptr_flag_bitsILi16EEENSS_INS5_IJNSA_ILi8EEESF_EEENS5_IJSF_SB_EEEEEEEvNS4_8identityENS4_13SM90_TMA_LOADES1A_vS1B_EENS_8epilogue10collective18CollectiveEpilogueINS1E_23Sm100TmaWarpSpecializedILi4ELi2ELi16ELb1ELb0EEEJSH_NS5_IJNSS_ISF_SB_EENSS_INSA_ILi32EEESB_EEEEESI_SJ_SI_SJ_NS1E_6fusion15FusionCallbacksIS1I_NS1N_17LinearCombinationISI_fSI_fLNS_15FloatRoundStyleE2EEESH_S1M_JEEENS4_5SM1004TMEM4LOAD26SM100_TMEM_LOAD_16dp256b4xES1C_NS11_INS12_ILi2ELi4ELi3EEES15_NSS_INS5_IJS16_S1K_EEENS5_IJS1K_SB_EEEEEEENS4_17SM75_U32x4_LDSM_NENS4_14SM90_TMA_STOREES21_NS4_17SM90_U32x4_STSM_NENS4_39AutoVectorizingCopyWithAssumedAlignmentILi128EEEEEEvvEEEEvNT_6ParamsE:
[----:B------:R-:W1:Y:S01]  /*0000*/  LDC R1, c[0x0][0x37c] ;  /* 0x0000df00ff017b82 */ /* 0x000e620000000800 */
[----:B------:R-:W2:Y:S01]  /*0010*/  S2R R57, SR_TID.X ;  /* 0x0000000000397919 */ /* 0x000ea20000002100 */
[----:B------:R-:W3:Y:S01]  /*0020*/  LDCU.64 UR8, c[0x0][0x890] ;  /* 0x00011200ff0877ac */ /* 0x000ee20008000a00 */
[----:B------:R-:W-:Y:S02]  /*0030*/  PRMT R45, RZ, 0x7610, R45 ;  /* 0x00007610ff2d7816 */ /* 0x000fe4000000002d */
[----:B------:R-:W-:Y:S01]  /*0040*/  ELECT P3, URZ, PT ;  /* 0x0000000000ff782f */ /* 0x000fe20003860000 */
[----:B---3--:R-:W-:-:S04]  /*0050*/  UISETP.NE.U32.AND UP0, UPT, UR8, URZ, UPT ;  /* 0x000000ff0800728c */ /* 0x008fc8000bf05070 */
[----:B------:R-:W-:Y:S01]  /*0060*/  UISETP.NE.AND.EX UP0, UPT, UR9, URZ, UPT, UP0 ;  /* 0x000000ff0900728c */ /* 0x000fe2000bf05300 */
[----:B--2---:R-:W-:-:S05]  /*0070*/  SHF.R.U32.HI R46, RZ, 0x5, R57 ;  /* 0x00000005ff2e7819 */ /* 0x004fca0000011639 */
[----:B------:R-:W2:Y:S02]  /*0080*/  SHFL.IDX PT, R0, R46, RZ, 0x1f ;  /* 0x00001fff2e007589 */ /* 0x000ea400000e0000 */
[----:B--2---:R-:W-:Y:S01]  /*0090*/  R2UR UR17, R0 ;  /* 0x00000000001172ca */ /* 0x004fe200000e0000 */
[----:B-1----:R-:W-:-:S14]  /*00a0*/  BRA.U UP0, `(.L_x_0) ;  /* 0x0000000100307547 */ /* 0x002fdc000b800000 */
[----:B------:R-:W1:Y:S02]  /*00b0*/  LDCU.64 UR4, c[0x0][0x888] ;  /* 0x00011100ff0477ac */ /* 0x000e640008000a00 */
[----:B-1----:R-:W-:-:S04]  /*00c0*/  UISETP.NE.U32.AND UP0, UPT, UR4, URZ, UPT ;  /* 0x000000ff0400728c */ /* 0x002fc8000bf05070 */
[----:B------:R-:W-:-:S09]  /*00d0*/  UISETP.NE.AND.EX UP0, UPT, UR5, URZ, UPT, UP0 ;  /* 0x000000ff0500728c */ /* 0x000fd2000bf05300 */
[----:B------:R-:W-:Y:S05]  /*00e0*/  BRA.U !UP0, `(.L_x_1) ;  /* 0x0000000108147547 */ /* 0x000fea000b800000 */
[----:B------:R-:W1:Y:S01]  /*00f0*/  LDC.64 R2, c[0x0][0x888] ;  /* 0x00022200ff027b82 */ /* 0x000e620000000a00 */
[----:B------:R-:W1:Y:S02]  /*0100*/  LDCU.64 UR4, c[0x0][0x358] ;  /* 0x00006b00ff0477ac */ /* 0x000e640008000a00 */
[----:B-1----:R1:W5:Y:S01]  /*0110*/  LDG.E R27, desc[UR4][R2.64] ;  /* 0x00000004021b7981 */ /* 0x002362000c1e1900 */
[----:B------:R-:W-:Y:S01]  /*0120*/  HFMA2 R45, -RZ, RZ, 0, 5.9604644775390625e-08 ;  /* 0x00000001ff2d7431 */ /* 0x000fe200000001ff */
[----:B------:R-:W-:Y:S05]  /*0130*/  BRA `(.L_x_0) ;  /* 0x00000000000c7947 */ /* 0x000fea0003800000 */
.L_x_1:
[----:B------:R-:W1:Y:S01]  /*0140*/  LDCU UR4, c[0x0][0x880] ;  /* 0x00011000ff0477ac */ /* 0x000e620008000800 */
[----:B------:R-:W-:Y:S01]  /*0150*/  HFMA2 R45, -RZ, RZ, 0, 5.9604644775390625e-08 ;  /* 0x00000001ff2d7431 */ /* 0x000fe200000001ff */
[----:B-1----:R-:W-:-:S07]  /*0160*/  MOV R27, UR4 ;  /* 0x00000004001b7c02 */ /* 0x002fce0008000f00 */
.L_x_0:
[----:B------:R-:W2:Y:S02]  /*0170*/  LDCU.64 UR4, c[0x0][0x8b0] ;  /* 0x00011600ff0477ac */ /* 0x000ea40008000a00 */
[----:B--2---:R-:W-:-:S04]  /*0180*/  UISETP.NE.U32.AND UP0, UPT, UR4, URZ, UPT ;  /* 0x000000ff0400728c */ /* 0x004fc8000bf05070 */
[----:B------:R-:W-:-:S09]  /*0190*/  UISETP.NE.AND.EX UP0, UPT, UR5, URZ, UPT, UP0 ;  /* 0x000000ff0500728c */ /* 0x000fd2000bf05300 */
[----:B------:R-:W-:Y:S05]  /*01a0*/  BRA.U UP0, `(.L_x_2) ;  /* 0x0000000100287547 */ /* 0x000fea000b800000 */
[----:B------:R-:W2:Y:S02]  /*01b0*/  LDCU.64 UR4, c[0x0][0x8a8] ;  /* 0x00011500ff0477ac */ /* 0x000ea40008000a00 */
[----:B--2---:R-:W-:-:S04]  /*01c0*/  UISETP.NE.U32.AND UP0, UPT, UR4, URZ, UPT ;  /* 0x000000ff0400728c */ /* 0x004fc8000bf05070 */
[----:B------:R-:W-:-:S09]  /*01d0*/  UISETP.NE.AND.EX UP0, UPT, UR5, URZ, UPT, UP0 ;  /* 0x000000ff0500728c */ /* 0x000fd2000bf05300 */
[----:B------:R-:W-:Y:S05]  /*01e0*/  BRA.U !UP0, `(.L_x_3) ;  /* 0x0000000108107547 */ /* 0x000fea000b800000 */
[----:B------:R-:W2:Y:S01]  /*01f0*/  LDC.64 R24, c[0x0][0x8a8] ;  /* 0x00022a00ff187b82 */ /* 0x000ea20000000a00 */
[----:B------:R-:W2:Y:S02]  /*0200*/  LDCU.64 UR4, c[0x0][0x358] ;  /* 0x00006b00ff0477ac */ /* 0x000ea40008000a00 */
[----:B--2---:R2:W5:Y:S01]  /*0210*/  LDG.E R24, desc[UR4][R24.64] ;  /* 0x0000000418187981 */ /* 0x004562000c1e1900 */
[----:B------:R-:W-:Y:S05]  /*0220*/  BRA `(.L_x_2) ;  /* 0x0000000000087947 */ /* 0x000fea0003800000 */
.L_x_3:
[----:B------:R-:W2:Y:S02]  /*0230*/  LDCU UR4, c[0x0][0x8a0] ;  /* 0x00011400ff0477ac */ /* 0x000ea40008000800 */
[----:B--2---:R-:W-:Y:S02]  /*0240*/  MOV R24, UR4 ;  /* 0x0000000400187c02 */ /* 0x004fe40008000f00 */
.L_x_2:
[----:B------:R-:W-:Y:S01]  /*0250*/  IMAD.U32 R0, RZ, RZ, UR17 ;  /* 0x00000011ff007e24 */ /* 0x000fe2000f8e00ff */
[----:B------:R-:W-:Y:S04]  /*0260*/  BSSY.RECONVERGENT B0, `(.L_x_4) ;  /* 0x000000c000007945 */ /* 0x000fe80003800200 */
[C---:B------:R-:W-:Y:S02]  /*0270*/  ISETP.NE.OR P1, PT, R0.reuse, 0x1, !P3 ;  /* 0x000000010000780c */ /* 0x040fe40005f25670 */
[----:B------:R-:W-:-:S11]  /*0280*/  ISETP.NE.OR P0, PT, R0, 0x3, !P3 ;  /* 0x000000030000780c */ /* 0x000fd60005f05670 */
[----:B------:R-:W-:Y:S05]  /*0290*/  @P1 BRA `(.L_x_5) ;  /* 0x0000000000201947 */ /* 0x000fea0003800000 */
[----:B------:R-:W3:Y:S02]  /*02a0*/  LDCU.64 UR4, c[0x0][0x348] ;  /* 0x00006900ff0477ac */ /* 0x000ee40008000a00 */
[----:B---3--:R-:W-:Y:S02]  /*02b0*/  UIADD3 UR6, UP1, UPT, UR4, 0x80, URZ ;  /* 0x0000008004067890 */ /* 0x008fe4000ff3e0ff */
[----:B------:R-:W-:Y:S02]  /*02c0*/  UIADD3 UR4, UP0, UPT, UR4, 0x180, URZ ;  /* 0x0000018004047890 */ /* 0x000fe4000ff1e0ff */
[----:B------:R-:W-:Y:S02]  /*02d0*/  UIADD3.X UR7, UPT, UPT, URZ, UR5, URZ, UP1, !UPT ;  /* 0x00000005ff077290 */ /* 0x000fe40008ffe4ff */
[----:B------:R-:W-:-:S07]  /*02e0*/  UIADD3.X UR5, UPT, UPT, URZ, UR5, URZ, UP0, !UPT ;  /* 0x00000005ff057290 */ /* 0x000fce00087fe4ff */
[----:B------:R3:W-:Y:S02]  /*02f0*/  UTMACCTL.PF [UR6] ;  /* 0x00000000060079b9 */ /* 0x0007e40008040000 */
[----:B------:R3:W-:Y:S02]  /*0300*/  UTMACCTL.PF [UR4] ;  /* 0x00000000040079b9 */ /* 0x0007e40008040000 */
[----:B---3--:R-:W-:Y:S01]  /*0310*/  NOP ;  /* 0x0000000000007918 */ /* 0x008fe20000000000 */
.L_x_5:
[----:B------:R-:W-:Y:S05]  /*0320*/  BSYNC.RECONVERGENT B0 ;  /* 0x0000000000007941 */ /* 0x000fea0003800200 */
.L_x_4:
[----:B------:R-:W-:Y:S04]  /*0330*/  BSSY.RECONVERGENT B0, `(.L_x_6) ;  /* 0x000000a000007945 */ /* 0x000fe80003800200 */
        /* <DEDUP_REMOVED lines=9> */
.L_x_7:
[----:B------:R-:W-:Y:S05]  /*03d0*/  BSYNC.RECONVERGENT B0 ;  /* 0x0000000000007941 */ /* 0x000fea0003800200 */
.L_x_6:
[----:B------:R-:W3:Y:S01]  /*03e0*/  LDCU.64 UR4, c[0x0][0x888] ;  /* 0x00011100ff0477ac */ /* 0x000ee20008000a00 */
[----:B------:R-:W-:Y:S02]  /*03f0*/  UISETP.EQ.U32.AND UP1, UPT, UR8, URZ, UPT ;  /* 0x000000ff0800728c */ /* 0x000fe4000bf22070 */
[----:B------:R-:W-:Y:S02]  /*0400*/  UPLOP3.LUT UP3, UPT, UPT, UPT, UPT, 0x80, 0x8 ;  /* 0x000000000008789c */ /* 0x000fe40003f6f070 */
[----:B---3--:R-:W-:-:S04]  /*0410*/  UISETP.NE.U32.AND UP0, UPT, UR4, URZ, UPT ;  /* 0x000000ff0400728c */ /* 0x008fc8000bf05070 */
[----:B------:R-:W-:-:S04]  /*0420*/  UISETP.NE.AND.EX UP0, UPT, UR5, URZ, UPT, UP0 ;  /* 0x000000ff0500728c */ /* 0x000fc8000bf05300 */
[----:B------:R-:W-:-:S04]  /*0430*/  UISETP.EQ.OR.EX UP2, UPT, UR9, URZ, !UP0, UP1 ;  /* 0x000000ff0900728c */ /* 0x000fc8000c742710 */
[----:B------:R-:W-:-:S06]  /*0440*/  UP2UR UR4, UPR, URZ, 0x4 ;  /* 0x00000004ff047883 */ /* 0x000fcc0008000000 */
[----:B------:R-:W-:Y:S01]  /*0450*/  MOV R49, UR4 ;  /* 0x0000000400317c02 */ /* 0x000fe20008000f00 */
[----:B------:R-:W-:Y:S06]  /*0460*/  BRA.U !UP2, `(.L_x_8) ;  /* 0x000000010a207547 */ /* 0x000fec000b800000 */
[----:B------:R-:W-:Y:S01]  /*0470*/  UISETP.NE.U32.AND UP1, UPT, UR8, URZ, UPT ;  /* 0x000000ff0800728c */ /* 0x000fe2000bf25070 */
[----:B-----5:R-:W-:Y:S01]  /*0480*/  FSETP.NEU.AND P0, PT, R27, RZ, PT ;  /* 0x000000ff1b00720b */ /* 0x020fe20003f0d000 */
[----:B------:R-:W-:Y:S02]  /*0490*/  USEL UR4, URZ, 0xffffffff, UP0 ;  /* 0xffffffffff047887 */ /* 0x000fe40008000000 */
[----:B------:R-:W-:-:S10]  /*04a0*/  UISETP.NE.AND.EX UP1, UPT, UR9, URZ, UPT, UP1 ;  /* 0x000000ff0900728c */ /* 0x000fd4000bf25310 */
[----:B------:R-:W-:Y:S01]  /*04b0*/  VOTEU.ANY UP0, P0 ;  /* 0x0000000000ff7886 */ /* 0x000fe20000000100 */
[----:B------:R-:W-:-:S04]  /*04c0*/  @!UP1 USEL UR4, URZ, 0xffffffff, UP0 ;  /* 0xffffffffff049887 */ /* 0x000fc80008000000 */
[----:B------:R-:W-:-:S04]  /*04d0*/  ULOP3.LUT UR4, UR4, 0x1, URZ, 0xc0, !UPT ;  /* 0x0000000104047892 */ /* 0x000fc8000f8ec0ff */
[----:B------:R-:W-:-:S11]  /*04e0*/  UISETP.NE.U32.AND UP3, UPT, UR4, 0x1, UPT ;  /* 0x000000010400788c */ /* 0x000fd6000bf65070 */
.L_x_8:
[----:B-1----:R-:W1:Y:S01]  /*04f0*/  SHFL.IDX PT, R2, R46, RZ, 0x1f ;  /* 0x00001fff2e027589 */ /* 0x002e6200000e0000 */
[----:B------:R-:W-:-:S04]  /*0500*/  UISETP.NE.AND UP0, UPT, UR17, 0x2, UPT ;  /* 0x000000021100788c */ /* 0x000fc8000bf05270 */
[----:B------:R-:W-:Y:S01]  /*0510*/  USEL UR48, URZ, 0x1, UP0 ;  /* 0x00000001ff307887 */ /* 0x000fe20008000000 */
[----:B-1----:R-:W-:-:S13]  /*0520*/  ISETP.NE.AND P0, PT, R2, RZ, PT ;  /* 0x000000ff0200720c */ /* 0x002fda0003f05270 */
[----:B------:R-:W-:Y:S05]  /*0530*/  @P0 BRA `(.L_x_9) ;  /* 0x0000000000500947 */ /* 0x000fea0003800000 */
[----:B------:R-:W1:Y:S01]  /*0540*/  S2UR UR4, SR_CgaCtaId ;  /* 0x00000000000479c3 */ /* 0x000e620000008800 */
[----:B------:R-:W-:Y:S01]  /*0550*/  UMOV UR5, 0x400 ;  /* 0x0000040000057882 */ /* 0x000fe20000000000 */
[----:B------:R-:W-:Y:S01]  /*0560*/  UMOV UR8, 0x1 ;  /* 0x0000000100087882 */ /* 0x000fe20000000000 */
[----:B------:R-:W-:Y:S01]  /*0570*/  UMOV UR6, 0x2 ;  /* 0x0000000200067882 */ /* 0x000fe20000000000 */
[----:B------:R-:W-:-:S04]  /*0580*/  UIADD3 UR8, UPT, UPT, -UR8, 0x100000, URZ ;  /* 0x0010000008087890 */ /* 0x000fc8000fffe1ff */
[----:B------:R-:W-:Y:S02]  /*0590*/  USHF.L.U32 UR9, UR8, 0xb, URZ ;  /* 0x0000000b08097899 */ /* 0x000fe400080006ff */
[----:B------:R-:W-:Y:S02]  /*05a0*/  USHF.L.U32 UR8, UR8, 0x1, URZ ;  /* 0x0000000108087899 */ /* 0x000fe400080006ff */
[----:B------:R-:W-:-:S04]  /*05b0*/  UIADD3 UR6, UPT, UPT, -UR6, 0x100000, URZ ;  /* 0x0010000006067890 */ /* 0x000fc8000fffe1ff */
[----:B------:R-:W-:Y:S02]  /*05c0*/  USHF.L.U32 UR7, UR6, 0xb, URZ ;  /* 0x0000000b06077899 */ /* 0x000fe400080006ff */
[----:B------:R-:W-:Y:S01]  /*05d0*/  USHF.L.U32 UR6, UR6, 0x1, URZ ;  /* 0x0000000106067899 */ /* 0x000fe200080006ff */
[----:B------:R-:W-:Y:S01]  /*05e0*/  ELECT P0, URZ, PT ;  /* 0x0000000000ff782f */ /* 0x000fe20003800000 */
[----:B-1----:R-:W-:Y:S01]  /*05f0*/  ULEA UR4, UR4, UR5, 0x18 ;  /* 0x0000000504047291 */ /* 0x002fe2000f8ec0ff */
[----:B------:R-:W1:Y:S11]  /*0600*/  FENCE.VIEW.ASYNC.S ;  /* 0x00000000000073c6 */ /* 0x000e760000000000 */
[----:B-1----:R1:W3:Y:S01]  /*0610*/  SYNCS.EXCH.64 URZ, [UR4], UR8 ;  /* 0x0000000804ff75b2 */ /* 0x0022e20008000100 */
[----:B------:R1:W4:Y:S01]  /*0620*/  SYNCS.EXCH.64 URZ, [UR4+0x18], UR6 ;  /* 0x0000180604ff75b2 */ /* 0x0003220008000100 */
[----:B------:R1:W1:Y:S01]  /*0630*/  SYNCS.EXCH.64 URZ, [UR4+0x8], UR8 ;  /* 0x0000080804ff75b2 */ /* 0x0002620008000100 */
[----:B------:R1:W1:Y:S01]  /*0640*/  SYNCS.EXCH.64 URZ, [UR4+0x20], UR6 ;  /* 0x0000200604ff75b2 */ /* 0x0002620008000100 */
[----:B------:R1:W1:Y:S01]  /*0650*/  SYNCS.EXCH.64 URZ, [UR4+0x10], UR8 ;  /* 0x0000100804ff75b2 */ /* 0x0002620008000100 */
[----:B------:R1:W1:Y:S01]  /*0660*/  SYNCS.EXCH.64 URZ, [UR4+0x28], UR6 ;  /* 0x0000280604ff75b2 */ /* 0x0002620008000100 */
[----:B------:R-:W-:Y:S01]  /*0670*/  NOP ;  /* 0x0000000000007918 */ /* 0x000fe20000000000 */
.L_x_9:
[----:B------:R-:W2:Y:S01]  /*0680*/  SHFL.IDX PT, R2, R46, RZ, 0x1f ;  /* 0x00001fff2e027589 */ /* 0x000ea200000e0000 */
[----:B------:R-:W-:Y:S01]  /*0690*/  NOP ;  /* 0x0000000000007918 */ /* 0x000fe20000000000 */
[----:B--2---:R-:W-:-:S13]  /*06a0*/  ISETP.NE.AND P0, PT, R2, 0x1, PT ;  /* 0x000000010200780c */ /* 0x004fda0003f05270 */
[----:B------:R-:W-:Y:S05]  /*06b0*/  @P0 BRA `(.L_x_10) ;  /* 0x0000000000580947 */ /* 0x000fea0003800000 */
[----:B-1----:R-:W1:Y:S01]  /*06c0*/  S2UR UR4, SR_CgaCtaId ;  /* 0x00000000000479c3 */ /* 0x002e620000008800 */
        /* <DEDUP_REMOVED lines=12> */
[----:B-1----:R2:W1:Y:S01]  /*0790*/  SYNCS.EXCH.64 URZ, [UR4+0x30], UR8 ;  /* 0x0000300804ff75b2 */ /* 0x0024620008000100 */
[----:B------:R2:W1:Y:S01]  /*07a0*/  SYNCS.EXCH.64 URZ, [UR4+0x50], UR6 ;  /* 0x0000500604ff75b2 */ /* 0x0004620008000100 */
[----:B------:R2:W1:Y:S01]  /*07b0*/  SYNCS.EXCH.64 URZ, [UR4+0x38], UR8 ;  /* 0x0000380804ff75b2 */ /* 0x0004620008000100 */
[----:B------:R2:W1:Y:S01]  /*07c0*/  SYNCS.EXCH.64 URZ, [UR4+0x58], UR6 ;  /* 0x0000580604ff75b2 */ /* 0x0004620008000100 */
[----:B------:R2:W1:Y:S01]  /*07d0*/  SYNCS.EXCH.64 URZ, [UR4+0x40], UR8 ;  /* 0x0000400804ff75b2 */ /* 0x0004620008000100 */
[----:B------:R2:W1:Y:S01]  /*07e0*/  SYNCS.EXCH.64 URZ, [UR4+0x60], UR6 ;  /* 0x0000600604ff75b2 */ /* 0x0004620008000100 */
[----:B------:R2:W1:Y:S01]  /*07f0*/  SYNCS.EXCH.64 URZ, [UR4+0x48], UR8 ;  /* 0x0000480804ff75b2 */ /* 0x0004620008000100 */
[----:B------:R2:W1:Y:S02]  /*0800*/  SYNCS.EXCH.64 URZ, [UR4+0x68], UR6 ;  /* 0x0000680604ff75b2 */ /* 0x0004640008000100 */
[----:B--2---:R-:W-:Y:S01]  /*0810*/  NOP ;  /* 0x0000000000007918 */ /* 0x004fe20000000000 */
.L_x_10:
[----:B------:R-:W2:Y:S01]  /*0820*/  SHFL.IDX PT, R2, R46, RZ, 0x1f ;  /* 0x00001fff2e027589 */ /* 0x000ea200000e0000 */
[----:B------:R-:W-:Y:S01]  /*0830*/  NOP ;  /* 0x0000000000007918 */ /* 0x000fe20000000000 */
[----:B--2---:R-:W-:-:S13]  /*0840*/  ISETP.NE.AND P0, PT, R2, 0x3, PT ;  /* 0x000000030200780c */ /* 0x004fda0003f05270 */
[----:B------:R-:W-:Y:S05]  /*0850*/  @P0 BRA `(.L_x_11) ;  /* 0x0000000000300947 */ /* 0x000fea0003800000 */
[----:B-1----:R-:W1:Y:S01]  /*0860*/  S2UR UR6, SR_CgaCtaId ;  /* 0x00000000000679c3 */ /* 0x002e620000008800 */
[----:B------:R-:W-:Y:S01]  /*0870*/  UMOV UR4, 0x400 ;  /* 0x0000040000047882 */ /* 0x000fe20000000000 */
[----:B------:R-:W-:Y:S01]  /*0880*/  UMOV UR5, 0x20 ;  /* 0x0000002000057882 */ /* 0x000fe20000000000 */
[----:B------:R-:W-:Y:S01]  /*0890*/  ELECT P0, URZ, PT ;  /* 0x0000000000ff782f */ /* 0x000fe20003800000 */
[----:B-1----:R-:W-:Y:S02]  /*08a0*/  ULEA UR6, UR6, UR4, 0x18 ;  /* 0x0000000406067291 */ /* 0x002fe4000f8ec0ff */
[----:B------:R-:W-:-:S04]  /*08b0*/  UIADD3 UR4, UPT, UPT, -UR5, 0x100000, URZ ;  /* 0x0010000005047890 */ /* 0x000fc8000fffe1ff */
[----:B------:R-:W-:Y:S02]  /*08c0*/  USHF.L.U32 UR5, UR4, 0xb, URZ ;  /* 0x0000000b04057899 */ /* 0x000fe400080006ff */
[----:B------:R-:W-:Y:S01]  /*08d0*/  USHF.L.U32 UR4, UR4, 0x1, URZ ;  /* 0x0000000104047899 */ /* 0x000fe200080006ff */
[----:B------:R-:W1:Y:S11]  /*08e0*/  FENCE.VIEW.ASYNC.S ;  /* 0x00000000000073c6 */ /* 0x000e760000000000 */
[----:B-1----:R2:W1:Y:S01]  /*08f0*/  SYNCS.EXCH.64 URZ, [UR6+0x70], UR4 ;  /* 0x0000700406ff75b2 */ /* 0x0024620008000100 */
[----:B------:R2:W1:Y:S02]  /*0900*/  SYNCS.EXCH.64 URZ, [UR6+0x78], UR4 ;  /* 0x0000780406ff75b2 */ /* 0x0004640008000100 */
[----:B--2---:R-:W-:Y:S01]  /*0910*/  NOP ;  /* 0x0000000000007918 */ /* 0x004fe20000000000 */
.L_x_11:
[----:B------:R-:W2:Y:S01]  /*0920*/  SHFL.IDX PT, R2, R46, RZ, 0x1f ;  /* 0x00001fff2e027589 */ /* 0x000ea200000e0000 */
[----:B------:R-:W-:Y:S01]  /*0930*/  NOP ;  /* 0x0000000000007918 */ /* 0x000fe20000000000 */
[----:B--2---:R-:W-:-:S13]  /*0940*/  ISETP.NE.AND P0, PT, R2, 0x4, PT ;  /* 0x000000040200780c */ /* 0x004fda0003f05270 */
[----:B------:R-:W-:Y:S05]  /*0950*/  @P0 BRA `(.L_x_12) ;  /* 0x00000000004c0947 */ /* 0x000fea0003800000 */
[----:B-1----:R-:W1:Y:S01]  /*0960*/  S2UR UR6, SR_CgaCtaId ;  /* 0x00000000000679c3 */ /* 0x002e620000008800 */
[----:B------:R-:W-:Y:S01]  /*0970*/  UMOV UR4, 0x1e0 ;  /* 0x000001e000047882 */ /* 0x000fe20000000000 */
[----:B------:R-:W-:Y:S01]  /*0980*/  UMOV UR5, 0x400 ;  /* 0x0000040000057882 */ /* 0x000fe20000000000 */
[----:B------:R-:W-:Y:S01]  /*0990*/  USEL UR4, UR4, 0x1a0, UP3 ;  /* 0x000001a004047887 */ /* 0x000fe20009800000 */
[----:B------:R-:W-:Y:S01]  /*09a0*/  UMOV UR8, 0x1 ;  /* 0x0000000100087882 */ /* 0x000fe20000000000 */
[----:B------:R-:W-:Y:S01]  /*09b0*/  ELECT P0, URZ, PT ;  /* 0x0000000000ff782f */ /* 0x000fe20003800000 */
[----:B------:R-:W-:-:S04]  /*09c0*/  UIADD3 UR8, UPT, UPT, -UR8, 0x100000, URZ ;  /* 0x0010000008087890 */ /* 0x000fc8000fffe1ff */
[----:B------:R-:W-:Y:S02]  /*09d0*/  USHF.L.U32 UR9, UR8, 0xb, URZ ;  /* 0x0000000b08097899 */ /* 0x000fe400080006ff */
[----:B------:R-:W-:Y:S02]  /*09e0*/  USHF.L.U32 UR8, UR8, 0x1, URZ ;  /* 0x0000000108087899 */ /* 0x000fe400080006ff */
[----:B-1----:R-:W-:Y:S02]  /*09f0*/  ULEA UR6, UR6, UR5, 0x18 ;  /* 0x0000000506067291 */ /* 0x002fe4000f8ec0ff */
[----:B------:R-:W-:-:S04]  /*0a00*/  UIADD3 UR4, UPT, UPT, -UR4, 0x100000, URZ ;  /* 0x0010000004047890 */ /* 0x000fc8000fffe1ff */
[----:B------:R-:W-:Y:S02]  /*0a10*/  USHF.L.U32 UR5, UR4, 0xb, URZ ;  /* 0x0000000b04057899 */ /* 0x000fe400080006ff */
[----:B------:R-:W-:Y:S01]  /*0a20*/  USHF.L.U32 UR4, UR4, 0x1, URZ ;  /* 0x0000000104047899 */ /* 0x000fe200080006ff */
[----:B------:R-:W1:Y:S03]  /*0a30*/  FENCE.VIEW.ASYNC.S ;  /* 0x00000000000073c6 */ /* 0x000e660000000000 */
[----:B-1----:R2:W1:Y:S08]  /*0a40*/  SYNCS.EXCH.64 URZ, [UR6+0x80], UR8 ;  /* 0x0000800806ff75b2 */ /* 0x0024700008000100 */
[----:B------:R2:W1:Y:S01]  /*0a50*/  SYNCS.EXCH.64 URZ, [UR6+0x90], UR4 ;  /* 0x0000900406ff75b2 */ /* 0x0004620008000100 */
[----:B------:R2:W1:Y:S01]  /*0a60*/  SYNCS.EXCH.64 URZ, [UR6+0x88], UR8 ;  /* 0x0000880806ff75b2 */ /* 0x0004620008000100 */
[----:B------:R2:W1:Y:S02]  /*0a70*/  SYNCS.EXCH.64 URZ, [UR6+0x98], UR4 ;  /* 0x0000980406ff75b2 */ /* 0x0004640008000100 */
[----:B--2---:R-:W-:Y:S01]  /*0a80*/  NOP ;  /* 0x0000000000007918 */ /* 0x004fe20000000000 */
.L_x_12:
        /* <DEDUP_REMOVED lines=26> */
.L_x_13:
[----:B------:R-:W2:Y:S01]  /*0c30*/  SHFL.IDX PT, R2, R46, RZ, 0x1f ;  /* 0x00001fff2e027589 */ /* 0x000ea200000e0000 */
[----:B------:R-:W-:Y:S01]  /*0c40*/  NOP ;  /* 0x0000000000007918 */ /* 0x000fe20000000000 */
[----:B--2---:R-:W-:-:S13]  /*0c50*/  ISETP.NE.AND P0, PT, R2, 0x3, PT ;  /* 0x000000030200780c */ /* 0x004fda0003f05270 */
[----:B------:R-:W-:Y:S05]  /*0c60*/  @P0 BRA `(.L_x_14) ;  /* 0x0000000000380947 */ /* 0x000fea0003800000 */
[----:B------:R-:W2:Y:S01]  /*0c70*/  S2UR UR5, SR_CgaCtaId ;  /* 0x00000000000579c3 */ /* 0x000ea20000008800 */
[----:B-1----:R-:W-:Y:S01]  /*0c80*/  UMOV UR4, 0x400 ;  /* 0x0000040000047882 */ /* 0x002fe20000000000 */
[----:B------:R-:W-:Y:S01]  /*0c90*/  UMOV UR6, 0x20 ;  /* 0x0000002000067882 */ /* 0x000fe20000000000 */
[----:B------:R-:W-:Y:S01]  /*0ca0*/  ELECT P0, URZ, PT ;  /* 0x0000000000ff782f */ /* 0x000fe20003800000 */
[----:B------:R-:W-:-:S04]  /*0cb0*/  UIADD3 UR6, UPT, UPT, -UR6, 0x100000, URZ ;  /* 0x0010000006067890 */ /* 0x000fc8000fffe1ff */
[----:B------:R-:W-:Y:S02]  /*0cc0*/  USHF.L.U32 UR7, UR6, 0xb, URZ ;  /* 0x0000000b06077899 */ /* 0x000fe400080006ff */
[----:B------:R-:W-:Y:S02]  /*0cd0*/  USHF.L.U32 UR6, UR6, 0x1, URZ ;  /* 0x0000000106067899 */ /* 0x000fe400080006ff */
[----:B--2---:R-:W-:Y:S01]  /*0ce0*/  ULEA UR4, UR5, UR4, 0x18 ;  /* 0x0000000405047291 */ /* 0x004fe2000f8ec0ff */
[----:B------:R-:W1:Y:S11]  /*0cf0*/  FENCE.VIEW.ASYNC.S ;  /* 0x00000000000073c6 */ /* 0x000e760000000000 */
[----:B-1----:R2:W1:Y:S01]  /*0d00*/  SYNCS.EXCH.64 URZ, [UR4+0xe0], UR6 ;  /* 0x0000e00604ff75b2 */ /* 0x0024620008000100 */
[----:B------:R2:W1:Y:S01]  /*0d10*/  SYNCS.EXCH.64 URZ, [UR4+0xf0], UR6 ;  /* 0x0000f00604ff75b2 */ /* 0x0004620008000100 */
[----:B------:R2:W1:Y:S01]  /*0d20*/  SYNCS.EXCH.64 URZ, [UR4+0xe8], UR6 ;  /* 0x0000e80604ff75b2 */ /* 0x0004620008000100 */
[----:B------:R2:W1:Y:S02]  /*0d30*/  SYNCS.EXCH.64 URZ, [UR4+0xf8], UR6 ;  /* 0x0000f80604ff75b2 */ /* 0x0004640008000100 */
[----:B--2---:R-:W-:Y:S01]  /*0d40*/  NOP ;  /* 0x0000000000007918 */ /* 0x004fe20000000000 */
.L_x_14:
[----:B-1----:R-:W1:Y:S01]  /*0d50*/  LDCU UR4, c[0x0][0x36c] ;  /* 0x00006d80ff0477ac */ /* 0x002e620008000800 */
[----:B------:R-:W-:Y:S01]  /*0d60*/  ISETP.NE.OR P3, PT, R0, 0x2, !P3 ;  /* 0x000000020000780c */ /* 0x000fe20005f65670 */
[----:B------:R-:W-:Y:S01]  /*0d70*/  NOP ;  /* 0x0000000000007918 */ /* 0x000fe20000000000 */
[----:B------:R-:W-:Y:S01]  /*0d80*/  LOP3.LUT R0, R57, 0x1f, RZ, 0xc0, !PT ;  /* 0x0000001f39007812 */ /* 0x000fe200078ec0ff */
[----:B------:R-:W-:Y:S02]  /*0d90*/  UISETP.NE.AND UP4, UPT, UR17, URZ, UPT ;  /* 0x000000ff1100728c */ /* 0x000fe4000bf85270 */
[----:B-1----:R-:W-:-:S09]  /*0da0*/  UISETP.EQ.U32.AND UP5, UPT, UR4, 0x1, UPT ;  /* 0x000000010400788c */ /* 0x002fd2000bfa2070 */
[----:B------:R-:W-:Y:S05]  /*0db0*/  BRA.U !UP5, `(.L_x_15) ;  /* 0x000000010d087547 */ /* 0x000fea000b800000 */
[----:B---34-:R-:W-:Y:S01]  /*0dc0*/  UCGABAR_ARV ;  /* 0x00000000000079c7 */ /* 0x018fe20008000000 */
[----:B------:R-:W-:Y:S05]  /*0dd0*/  BRA `(.L_x_16) ;  /* 0x0000000000047947 */ /* 0x000fea0003800000 */
.L_x_15:
[----:B---34-:R-:W-:Y:S01]  /*0de0*/  NOP ;  /* 0x0000000000007918 */ /* 0x018fe20000000000 */
.L_x_16:
[----:B------:R-:W1:Y:S01]  /*0df0*/  S2UR UR7, SR_CTAID.X ;  /* 0x00000000000779c3 */ /* 0x000e620000002500 */
[----:B------:R-:W-:-:S05]  /*0e00*/  CS2R.32 R48, SR_CgaSize ;  /* 0x0000000000307805 */ /* 0x000fca0000008a00 */
[----:B------:R-:W-:-:S05]  /*0e10*/  IMAD R48, R48, -0xa0, RZ ;  /* 0xffffff6030307824 */ /* 0x000fca00078e02ff */
[----:B------:R-:W-:-:S14]  /*0e20*/  R2UR UR5, R48 ;  /* 0x00000000300572ca */ /* 0x000fdc00000e0000 */
[----:B------:R-:W2:Y:S01]  /*0e30*/  LDCU UR5, c[0x0][UR5+0x2b0] ;  /* 0x00005600050577ac */ /* 0x000ea20008000800 */
[----:B------:R-:W-:-:S05]  /*0e40*/  CS2R.32 R48, SR_CgaSize ;  /* 0x0000000000307805 */ /* 0x000fca0000008a00 */
[----:B------:R-:W-:-:S05]  /*0e50*/  IMAD R48, R48, -0xa0, RZ ;  /* 0xffffff6030307824 */ /* 0x000fca00078e02ff */
[----:B------:R-:W-:-:S14]  /*0e60*/  R2UR UR4, R48 ;  /* 0x00000000300472ca */ /* 0x000fdc00000e0000 */
[----:B------:R-:W3:Y:S01]  /*0e70*/  LDCU UR4, c[0x0][UR4+0x2b4] ;  /* 0x00005680040477ac */ /* 0x000ee20008000800 */
[----:B------:R-:W4:Y:S01]  /*0e80*/  S2UR UR8, SR_CTAID.Y ;  /* 0x00000000000879c3 */ /* 0x000f220000002600 */
[----:B------:R-:W-:-:S05]  /*0e90*/  CS2R.32 R48, SR_CgaSize ;  /* 0x0000000000307805 */ /* 0x000fca0000008a00 */
[----:B------:R-:W-:-:S05]  /*0ea0*/  IMAD R48, R48, -0xa0, RZ ;  /* 0xffffff6030307824 */ /* 0x000fca00078e02ff */
[----:B------:R-:W-:-:S14]  /*0eb0*/  R2UR UR9, R48 ;  /* 0x00000000300972ca */ /* 0x000fdc00000e0000 */
[----:B------:R-:W3:Y:S01]  /*0ec0*/  LDCU UR9, c[0x0][UR9+0x2a0] ;  /* 0x00005400090977ac */ /* 0x000ee20008000800 */
[----:B------:R-:W-:-:S05]  /*0ed0*/  CS2R.32 R48, SR_CgaSize ;  /* 0x0000000000307805 */ /* 0x000fca0000008a00 */
[----:B------:R-:W-:-:S05]  /*0ee0*/  IMAD R48, R48, -0xa0, RZ ;  /* 0xffffff6030307824 */ /* 0x000fca00078e02ff */
[----:B------:R-:W-:-:S14]  /*0ef0*/  R2UR UR10, R48 ;  /* 0x00000000300a72ca */ /* 0x000fdc00000e0000 */
[----:B------:R-:W3:Y:S01]  /*0f00*/  LDCU UR10, c[0x0][UR10+0x2a4] ;  /* 0x000054800a0a77ac */ /* 0x000ee20008000800 */
[----:B------:R-:W3:Y:S01]  /*0f10*/  S2UR UR11, SR_CgaCtaId ;  /* 0x00000000000b79c3 */ /* 0x000ee20000008800 */
[----:B------:R-:W3:Y:S01]  /*0f20*/  LDCU UR21, c[0x0][0xb24] ;  /* 0x00016480ff1577ac */ /* 0x000ee20008000800 */
[----:B------:R-:W3:Y:S01]  /*0f30*/  LDCU UR42, c[0x0][0xb24] ;  /* 0x00016480ff2a77ac */ /* 0x000ee20008000800 */
[----:B-1----:R-:W-:-:S05]  /*0f40*/  I2FP.F32.U32 R3, UR7 ;  /* 0x0000000700037c45 */ /* 0x002fca0008201000 */
[----:B------:R-:W1:Y:S01]  /*0f50*/  S2UR UR36, SR_CTAID.Z ;  /* 0x00000000002479c3 */ /* 0x000e620000002700 */
[----:B------:R-:W1:Y:S01]  /*0f60*/  LDCU UR27, c[0x0][0xb30] ;  /* 0x00016600ff1b77ac */ /* 0x000e620008000800 */
[----:B--2---:R-:W-:Y:S01]  /*0f70*/  FMUL R3, R3, UR5 ;  /* 0x0000000503037c20 */ /* 0x004fe20008400000 */
[----:B------:R-:W-:Y:S01]  /*0f80*/  UMOV UR16, UR7 ;  /* 0x0000000700107c82 */ /* 0x000fe20008000000 */
[----:B----4-:R-:W-:Y:S01]  /*0f90*/  I2FP.F32.U32 R2, UR8 ;  /* 0x0000000800027c45 */ /* 0x010fe20008201000 */
[----:B------:R-:W-:-:S03]  /*0fa0*/  UMOV UR20, UR8 ;  /* 0x0000000800147c82 */ /* 0x000fc60008000000 */
[----:B------:R-:W2:Y:S01]  /*0fb0*/  F2I.U32.TRUNC.NTZ R3, R3 ;  /* 0x0000000300037305 */ /* 0x000ea2000020f000 */
[----:B---3--:R-:W-:Y:S01]  /*0fc0*/  UISETP.GE.AND UP2, UPT, UR21, 0x1, UPT ;  /* 0x000000011500788c */ /* 0x008fe2000bf46270 */
[----:B------:R-:W-:Y:S01]  /*0fd0*/  FMUL R2, R2, UR4 ;  /* 0x0000000402027c20 */ /* 0x000fe20008400000 */
[----:B------:R-:W-:-:S05]  /*0fe0*/  USHF.L.U32 UR28, UR11, 0xb, URZ ;  /* 0x0000000b0b1c7899 */ /* 0x000fca00080006ff */
[----:B------:R-:W3:Y:S01]  /*0ff0*/  F2I.U32.TRUNC.NTZ R2, R2 ;  /* 0x0000000200027305 */ /* 0x000ee2000020f000 */
[----:B--2---:R-:W-:Y:S02]  /*1000*/  R2UR UR4, R3 ;  /* 0x00000000030472ca */ /* 0x004fe400000e0000 */
[----:B---3--:R-:W-:Y:S02]  /*1010*/  R2UR UR6, R2 ;  /* 0x00000000020672ca */ /* 0x008fe400000e0000 */
[----:B------:R-:W-:-:S09]  /*1020*/  PRMT R2, RZ, 0x7610, R2 ;  /* 0x00007610ff027816 */ /* 0x000fd20000000002 */
[----:B------:R-:W-:-:S04]  /*1030*/  UIADD3 UR5, UPT, UPT, -UR4, URZ, URZ ;  /* 0x000000ff04057290 */ /* 0x000fc8000fffe1ff */
[----:B------:R-:W-:Y:S02]  /*1040*/  UIMAD UR5, UR9, UR5, UR7 ;  /* 0x00000005090572a4 */ /* 0x000fe4000f8e0207 */
[----:B------:R-:W-:-:S04]  /*1050*/  UIADD3 UR4, UPT, UPT, -UR6, URZ, URZ ;  /* 0x000000ff06047290 */ /* 0x000fc8000fffe1ff */
[----:B------:R-:W-:Y:S01]  /*1060*/  IMAD.U32 R48, RZ, RZ, UR5 ;  /* 0x00000005ff307e24 */ /* 0x000fe2000f8e00ff */
[----:B------:R-:W-:-:S06]  /*1070*/  UIMAD UR4, UR10, UR4, UR8 ;  /* 0x000000040a0472a4 */ /* 0x000fcc000f8e0208 */
[----:B------:R-:W-:Y:S01]  /*1080*/  IMAD.U32 R47, RZ, RZ, UR4 ;  /* 0x00000004ff2f7e24 */ /* 0x000fe2000f8e00ff */
[----:B-1----:R-:W-:Y:S06]  /*1090*/  BRA.U UP4, `(.L_x_17) ;  /* 0x00000001042c7547 */ /* 0x002fec000b800000 */
[----:B------:R-:W-:Y:S02]  /*10a0*/  R2UR UR5, R47 ;  /* 0x000000002f0572ca */ /* 0x000fe400000e0000 */
[----:B------:R-:W-:-:S11]  /*10b0*/  R2UR UR4, R48 ;  /* 0x00000000300472ca */ /* 0x000fd600000e0000 */
[----:B------:R-:W-:Y:S02]  /*10c0*/  UISETP.NE.AND UP0, UPT, UR5, URZ, UPT ;  /* 0x000000ff0500728c */ /* 0x000fe4000bf05270 */
[----:B------:R-:W-:Y:S02]  /*10d0*/  UISETP.NE.AND UP1, UPT, UR5, 0x1, UPT ;  /* 0x000000010500788c */ /* 0x000fe4000bf25270 */
[----:B------:R-:W-:-:S04]  /*10e0*/  UISETP.EQ.OR UP0, UPT, UR4, URZ, !UP0 ;  /* 0x000000ff0400728c */ /* 0x000fc8000c702670 */
[----:B------:R-:W-:Y:S02]  /*10f0*/  USEL UR5, URZ, 0x1, !UP0 ;  /* 0x00000001ff057887 */ /* 0x000fe4000c000000 */
[----:B------:R-:W-:Y:S02]  /*1100*/  UISETP.NE.AND UP0, UPT, UR4, URZ, UPT ;  /* 0x000000ff0400728c */ /* 0x000fe4000bf05270 */
[----:B------:R-:W-:-:S04]  /*1110*/  USEL UR4, URZ, 0x2, UP1 ;  /* 0x00000002ff047887 */ /* 0x000fc80008800000 */
[----:B------:R-:W-:-:S04]  /*1120*/  USEL UR4, UR4, 0x2, UP0 ;  /* 0x0000000204047887 */ /* 0x000fc80008000000 */
[----:B------:R-:W-:-:S06]  /*1130*/  UIADD3 UR4, UPT, UPT, UR5, UR4, URZ ;  /* 0x0000000405047290 */ /* 0x000fcc000fffe0ff */
[----:B------:R-:W-:Y:S02]  /*1140*/  IMAD.U32 R2, RZ, RZ, UR4 ;  /* 0x00000004ff027e24 */ /* 0x000fe4000f8e00ff */
.L_x_17:
[----:B------:R-:W-:Y:S05]  /*1150*/  BRA.U !UP2, `(.L_x_18) ;  /* 0x000000010ad47547 */ /* 0x000fea000b800000 */
[----:B------:R-:W1:Y:S01]  /*1160*/  LDCU.128 UR12, c[0x0][0xb10] ;  /* 0x00016200ff0c77ac */ /* 0x000e620008000c00 */
[----:B------:R-:W2:Y:S01]  /*1170*/  LDCU UR6, c[0x0][0x370] ;  /* 0x00006e00ff0677ac */ /* 0x000ea20008000800 */
[----:B------:R-:W3:Y:S01]  /*1180*/  LDCU UR5, c[0x0][0x374] ;  /* 0x00006e80ff0577ac */ /* 0x000ee20008000800 */
[----:B------:R-:W4:Y:S01]  /*1190*/  LDCU UR26, c[0x0][0xb0c] ;  /* 0x00016180ff1a77ac */ /* 0x000f220008000800 */
[----:B------:R-:W4:Y:S01]  /*11a0*/  LDCU UR4, c[0x0][0xb20] ;  /* 0x00016400ff0477ac */ /* 0x000f220008000800 */
[----:B------:R-:W4:Y:S01]  /*11b0*/  LDCU.64 UR8, c[0x0][0xb28] ;  /* 0x00016500ff0877ac */ /* 0x000f220008000a00 */
[----:B-1----:R-:W-:Y:S02]  /*11c0*/  UISETP.NE.AND UP0, UPT, UR14, 0x1, UPT ;  /* 0x000000010e00788c */ /* 0x002fe4000bf05270 */
[----:B---3--:R-:W-:Y:S02]  /*11d0*/  UIMAD.WIDE.U32 UR10, UR5, UR15, URZ ;  /* 0x0000000f050a72a5 */ /* 0x008fe4000f8e00ff */
[----:B--2---:R-:W-:-:S02]  /*11e0*/  UIMAD.WIDE.U32 UR22, UR6, UR12, URZ ;  /* 0x0000000c061672a5 */ /* 0x004fc4000f8e00ff */
[----:B----4-:R-:W-:Y:S02]  /*11f0*/  UISETP.NE.AND UP1, UPT, UR26, 0x1, UPT ;  /* 0x000000011a00788c */ /* 0x010fe4000bf25270 */
[----:B------:R-:W-:Y:S01]  /*1200*/  UISETP.NE.AND UP2, UPT, UR21, 0x1, UPT ;  /* 0x000000011500788c */ /* 0x000fe2000bf45270 */
[----:B------:R-:W-:Y:S02]  /*1210*/  UMOV UR10, UR11 ;  /* 0x0000000b000a7c82 */ /* 0x000fe40008000000 */
[----:B------:R-:W-:Y:S01]  /*1220*/  UMOV UR22, UR23 ;  /* 0x0000001700167c82 */ /* 0x000fe20008000000 */
[----:B------:R-:W-:Y:S02]  /*1230*/  @UP0 USHF.R.U32.HI UR5, URZ, UR4, UR10 ;  /* 0x00000004ff050299 */ /* 0x000fe4000801160a */
[----:B------:R-:W-:Y:S02]  /*1240*/  UIMAD.WIDE.U32 UR24, UR20, UR15, URZ ;  /* 0x0000000f141872a5 */ /* 0x000fe4000f8e00ff */
[----:B------:R-:W-:-:S02]  /*1250*/  UIMAD.WIDE.U32 UR10, UR5, UR8, URZ ;  /* 0x00000008050a72a5 */ /* 0x000fc4000f8e00ff */
[----:B------:R-:W-:Y:S02]  /*1260*/  @UP1 USHF.R.U32.HI UR6, URZ, UR13, UR22 ;  /* 0x0000000dff061299 */ /* 0x000fe40008011616 */
[----:B------:R-:W-:Y:S02]  /*1270*/  UIMAD.WIDE.U32 UR18, UR16, UR12, URZ ;  /* 0x0000000c101272a5 */ /* 0x000fe4000f8e00ff */
[----:B------:R-:W-:Y:S01]  /*1280*/  UIMAD.WIDE.U32 UR22, UR6, UR8, URZ ;  /* 0x00000008061672a5 */ /* 0x000fe2000f8e00ff */
[----:B------:R-:W-:Y:S01]  /*1290*/  UMOV UR24, UR25 ;  /* 0x0000001900187c82 */ /* 0x000fe20008000000 */
[----:B------:R-:W-:Y:S01]  /*12a0*/  UMOV UR10, UR11 ;  /* 0x0000000b000a7c82 */ /* 0x000fe20008000000 */
[----:B------:R-:W-:Y:S02]  /*12b0*/  USHF.R.U32.HI UR24, URZ, UR4, UR24 ;  /* 0x00000004ff187299 */ /* 0x000fe40008011618 */
[----:B------:R-:W-:Y:S02]  /*12c0*/  @UP2 USHF.R.U32.HI UR5, URZ, UR9, UR10 ;  /* 0x00000009ff052299 */ /* 0x000fe4000801160a */
[----:B------:R-:W-:Y:S01]  /*12d0*/  UMOV UR7, UR23 ;  /* 0x0000001700077c82 */ /* 0x000fe20008000000 */
[----:B------:R-:W-:Y:S01]  /*12e0*/  UMOV UR18, UR19 ;  /* 0x0000001300127c82 */ /* 0x000fe20008000000 */
[----:B------:R-:W-:-:S02]  /*12f0*/  @UP2 USHF.R.U32.HI UR6, URZ, UR9, UR7 ;  /* 0x00000009ff062299 */ /* 0x000fc40008011607 */
[----:B------:R-:W-:Y:S02]  /*1300*/  USHF.R.U32.HI UR18, URZ, UR13, UR18 ;  /* 0x0000000dff127299 */ /* 0x000fe40008011612 */
[----:B------:R-:W-:Y:S02]  /*1310*/  USEL UR4, UR20, UR24, !UP0 ;  /* 0x0000001814047287 */ /* 0x000fe4000c000000 */
[----:B------:R-:W-:Y:S02]  /*1320*/  UIMAD UR7, UR5, UR21, URZ ;  /* 0x00000015050772a4 */ /* 0x000fe4000f8e02ff */
[----:B------:R-:W-:Y:S02]  /*1330*/  USEL UR5, UR16, UR18, !UP1 ;  /* 0x0000001210057287 */ /* 0x000fe4000c800000 */
[----:B------:R-:W-:Y:S02]  /*1340*/  UIMAD UR12, UR6, UR21, URZ ;  /* 0x00000015060c72a4 */ /* 0x000fe4000f8e02ff */
[----:B------:R-:W-:-:S02]  /*1350*/  UISETP.GE.AND UP0, UPT, UR4, UR7, UPT ;  /* 0x000000070400728c */ /* 0x000fc4000bf06270 */
[----:B------:R-:W-:Y:S02]  /*1360*/  UIMAD.WIDE.U32 UR10, UR4, UR8, URZ ;  /* 0x00000008040a72a5 */ /* 0x000fe4000f8e00ff */
[----:B------:R-:W-:Y:S02]  /*1370*/  UISETP.GE.OR UP0, UPT, UR5, UR12, UP0 ;  /* 0x0000000c0500728c */ /* 0x000fe40008706670 */
[----:B------:R-:W-:Y:S02]  /*1380*/  UIMAD.WIDE.U32 UR12, UR5, UR8, URZ ;  /* 0x00000008050c72a5 */ /* 0x000fe4000f8e00ff */
[----:B------:R-:W-:Y:S01]  /*1390*/  UIADD3 UR10, UPT, UPT, -UR4, URZ, URZ ;  /* 0x000000ff040a7290 */ /* 0x000fe2000fffe1ff */
[----:B------:R-:W-:Y:S01]  /*13a0*/  UMOV UR8, UR11 ;  /* 0x0000000b00087c82 */ /* 0x000fe20008000000 */
[----:B------:R-:W-:Y:S02]  /*13b0*/  UIADD3 UR11, UPT, UPT, -UR5, URZ, URZ ;  /* 0x000000ff050b7290 */ /* 0x000fe4000fffe1ff */
[----:B------:R-:W-:-:S03]  /*13c0*/  USHF.R.U32.HI UR8, URZ, UR9, UR8 ;  /* 0x00000009ff087299 */ /* 0x000fc60008011608 */
[----:B------:R-:W-:Y:S01]  /*13d0*/  @!UP0 UMOV UR7, UR13 ;  /* 0x0000000d00078c82 */ /* 0x000fe20008000000 */
[----:B------:R-:W-:Y:S02]  /*13e0*/  UIMAD UR20, UR14, UR10, UR20 ;  /* 0x0000000a0e1472a4 */ /* 0x000fe4000f8e0214 */
[----:B------:R-:W-:Y:S02]  /*13f0*/  USEL UR8, UR4, UR8, !UP2 ;  /* 0x0000000804087287 */ /* 0x000fe4000d000000 */
[----:B------:R-:W-:Y:S02]  /*1400*/  @!UP0 USHF.R.U32.HI UR7, URZ, UR9, UR7 ;  /* 0x00000009ff078299 */ /* 0x000fe40008011607 */
[----:B------:R-:W-:Y:S02]  /*1410*/  UIADD3 UR9, UPT, UPT, -UR8, URZ, URZ ;  /* 0x000000ff08097290 */ /* 0x000fe4000fffe1ff */
[----:B------:R-:W-:Y:S02]  /*1420*/  @!UP0 USEL UR7, UR5, UR7, !UP2 ;  /* 0x0000000705078287 */ /* 0x000fe4000d000000 */
[----:B------:R-:W-:-:S02]  /*1430*/  UIMAD UR9, UR21, UR9, UR4 ;  /* 0x00000009150972a4 */ /* 0x000fc4000f8e0204 */
[----:B------:R-:W-:Y:S02]  /*1440*/  @!UP0 UIADD3 UR8, UPT, UPT, UR8, -UR7, URZ ;  /* 0x8000000708088290 */ /* 0x000fe4000fffe0ff */
[----:B------:R-:W-:Y:S02]  /*1450*/  @!UP0 UIMAD UR6, UR9, UR6, UR7 ;  /* 0x00000006090682a4 */ /* 0x000fe4000f8e0207 */
[----:B------:R-:W-:Y:S02]  /*1460*/  @!UP0 UIMAD UR4, UR8, UR21, UR5 ;  /* 0x00000015080482a4 */ /* 0x000fe4000f8e0205 */
[----:B------:R-:W-:Y:S02]  /*1470*/  UIMAD UR16, UR26, UR11, UR16 ;  /* 0x0000000b1a1072a4 */ /* 0x000fe4000f8e0210 */
[----:B------:R-:W-:Y:S01]  /*1480*/  UIMAD UR20, UR4, UR14, UR20 ;  /* 0x0000000e041472a4 */ /* 0x000fe2000f8e0214 */
[----:B------:R-:W-:Y:S02]  /*1490*/  @!UP0 UMOV UR5, UR6 ;  /* 0x0000000600058c82 */ /* 0x000fe40008000000 */
[----:B------:R-:W-:-:S12]  /*14a0*/  UIMAD UR16, UR5, UR26, UR16 ;  /* 0x0000001a051072a4 */ /* 0x000fd8000f8e0210 */
.L_x_18:
[----:B------:R-:W-:Y:S02]  /*14b0*/  UISETP.NE.AND UP1, UPT, UR27, 0x1, UPT ;  /* 0x000000011b00788c */ /* 0x000fe4000bf25270 */
[----:B------:R-:W-:Y:S02]  /*14c0*/  UISETP.NE.AND UP0, UPT, UR17, 0x2, UPT ;  /* 0x000000021100788c */ /* 0x000fe4000bf05270 */
[----:B------:R-:W-:-:S05]  /*14d0*/  ULOP3.LUT UR28, UR28, 0x800, URZ, 0xc0, !UPT ;  /* 0x000008001c1c7892 */ /* 0x000fca000f8ec0ff */
[----:B------:R-:W-:Y:S07]  /*14e0*/  BRA.U UP1, `(.L_x_19) ;  /* 0x0000000101447547 */ /* 0x000fee000b800000 */
[----:B------:R-:W1:Y:S01]  /*14f0*/  LDCU.128 UR8, c[0x0][0xb10] ;  /* 0x00016200ff0877ac */ /* 0x000e620008000c00 */
[----:B------:R-:W2:Y:S01]  /*1500*/  LDCU UR12, c[0x0][0xb0c] ;  /* 0x00016180ff0c77ac */ /* 0x000ea20008000800 */
[----:B------:R-:W3:Y:S01]  /*1510*/  LDCU UR13, c[0x0][0xb20] ;  /* 0x00016400ff0d77ac */ /* 0x000ee20008000800 */
[----:B-1----:R-:W-:Y:S02]  /*1520*/  UIMAD.WIDE.U32 UR6, UR16, UR8, URZ ;  /* 0x00000008100672a5 */ /* 0x002fe4000f8e00ff */
[----:B------:R-:W-:Y:S02]  /*1530*/  UIMAD.WIDE.U32 UR4, UR20, UR11, URZ ;  /* 0x0000000b140472a5 */ /* 0x000fe4000f8e00ff */
[----:B--2---:R-:W-:Y:S02]  /*1540*/  UISETP.NE.AND UP2, UPT, UR12, 0x1, UPT ;  /* 0x000000010c00788c */ /* 0x004fe4000bf45270 */
[----:B------:R-:W-:Y:S01]  /*1550*/  UISETP.NE.AND UP1, UPT, UR10, 0x1, UPT ;  /* 0x000000010a00788c */ /* 0x000fe2000bf25270 */
[----:B------:R-:W-:-:S02]  /*1560*/  UMOV UR6, UR7 ;  /* 0x0000000700067c82 */ /* 0x000fc40008000000 */
[----:B------:R-:W-:Y:S01]  /*1570*/  UMOV UR4, UR5 ;  /* 0x0000000500047c82 */ /* 0x000fe20008000000 */
[----:B------:R-:W-:Y:S02]  /*1580*/  USHF.R.U32.HI UR6, URZ, UR9, UR6 ;  /* 0x00000009ff067299 */ /* 0x000fe40008011606 */
[----:B---3--:R-:W-:Y:S02]  /*1590*/  USHF.R.U32.HI UR4, URZ, UR13, UR4 ;  /* 0x0000000dff047299 */ /* 0x008fe40008011604 */
[----:B------:R-:W-:Y:S02]  /*15a0*/  USEL UR5, UR16, UR6, !UP2 ;  /* 0x0000000610057287 */ /* 0x000fe4000d000000 */
[----:B------:R-:W-:-:S04]  /*15b0*/  USEL UR4, UR20, UR4, !UP1 ;  /* 0x0000000414047287 */ /* 0x000fc8000c800000 */
[----:B------:R-:W-:Y:S02]  /*15c0*/  UIADD3 UR6, UPT, UPT, UR5, -UR4, URZ ;  /* 0x8000000405067290 */ /* 0x000fe4000fffe0ff */
[----:B------:R-:W-:Y:S02]  /*15d0*/  UIADD3 UR4, UPT, UPT, -UR5, UR4, URZ ;  /* 0x0000000405047290 */ /* 0x000fe4000fffe1ff */
[----:B------:R-:W-:Y:S02]  /*15e0*/  UIMAD UR20, UR6, UR10, UR20 ;  /* 0x0000000a061472a4 */ /* 0x000fe4000f8e0214 */
[----:B------:R-:W-:-:S12]  /*15f0*/  UIMAD UR16, UR4, UR12, UR16 ;  /* 0x0000000c041072a4 */ /* 0x000fd8000f8e0210 */
.L_x_19:
[----:B------:R-:W-:Y:S05]  /*1600*/  BRA.U !UP5, `(.L_x_20) ;  /* 0x000000010d0c7547 */ /* 0x000fea000b800000 */
[----:B------:R-:W-:Y:S01]  /*1610*/  UCGABAR_WAIT ;  /* 0x0000000000007dc7 */ /* 0x000fe20008000000 */
[----:B------:R-:W-:Y:S01]  /*1620*/  CCTL.IVALL ;  /* 0x00000000ff00798f */ /* 0x000fe20002000000 */
[----:B------:R-:W-:Y:S05]  /*1630*/  BRA `(.L_x_21) ;  /* 0x0000000000047947 */ /* 0x000fea0003800000 */
.L_x_20:
[----:B------:R-:W-:Y:S06]  /*1640*/  BAR.SYNC.DEFER_BLOCKING 0x0 ;  /* 0x0000000000007b1d */ /* 0x000fec0000010000 */
.L_x_21:
[----:B------:R-:W-:Y:S05]  /*1650*/  BRA.U UP0, `(.L_x_22) ;  /* 0x0000001100a07547 */ /* 0x000fea000b800000 */
[----:B------:R-:W1:Y:S01]  /*1660*/  LDCU UR6, c[0x0][0x38c] ;  /* 0x00007180ff0677ac */ /* 0x000e620008000800 */
[----:B------:R-:W2:Y:S01]  /*1670*/  S2UR UR8, SR_CgaCtaId ;  /* 0x00000000000879c3 */ /* 0x000ea20000008800 */
[----:B------:R-:W-:Y:S01]  /*1680*/  PLOP3.LUT P1, PT, PT, PT, UP3, 0x80, 0x8 ;  /* 0x000000000008781c */ /* 0x000fe20003f2f038 */
[----:B------:R-:W-:Y:S01]  /*1690*/  IMAD.MOV.U32 R12, RZ, RZ, 0x1 ;  /* 0x00000001ff0c7424 */ /* 0x000fe200078e00ff */
[----:B------:R-:W-:Y:S01]  /*16a0*/  UMOV UR7, 0x400 ;  /* 0x0000040000077882 */ /* 0x000fe20000000000 */
[----:B------:R-:W-:Y:S01]  /*16b0*/  UISETP.NE.AND UP1, UPT, UR17, URZ, UPT ;  /* 0x000000ff1100728c */ /* 0x000fe2000bf25270 */
[----:B------:R-:W-:Y:S02]  /*16c0*/  ISETP.EQ.OR P2, PT, R0, RZ, P3 ;  /* 0x000000ff0000720c */ /* 0x000fe40001f42670 */
[----:B------:R-:W-:Y:S02]  /*16d0*/  CS2R R10, SRZ ;  /* 0x00000000000a7805 */ /* 0x000fe4000001ff00 */
[----:B------:R-:W-:Y:S01]  /*16e0*/  PLOP3.LUT P1, PT, P1, PT, PT, 0x8, 0x80 ;  /* 0x000000000080781c */ /* 0x000fe20000f2e170 */
[----:B------:R-:W-:Y:S01]  /*16f0*/  IMAD.MOV.U32 R9, RZ, RZ, RZ ;  /* 0x000000ffff097224 */ /* 0x000fe200078e00ff */
[----:B------:R-:W3:Y:S01]  /*1700*/  LDCU UR40, c[0x0][0x370] ;  /* 0x00006e00ff2877ac */ /* 0x000ee20008000800 */
[----:B------:R-:W-:Y:S01]  /*1710*/  IMAD.MOV.U32 R8, RZ, RZ, 0x1 ;  /* 0x00000001ff087424 */ /* 0x000fe200078e00ff */
[----:B------:R-:W4:Y:S01]  /*1720*/  LDCU.64 UR26, c[0x0][0x348] ;  /* 0x00006900ff1a77ac */ /* 0x000f220008000a00 */
[----:B-1----:R-:W-:-:S02]  /*1730*/  UIADD3 UR5, UPT, UPT, UR6, 0x3f, URZ ;  /* 0x0000003f06057890 */ /* 0x002fc4000fffe0ff */
[----:B------:R-:W-:Y:S02]  /*1740*/  USHF.R.U32.HI UR45, URZ, 0x6, UR28 ;  /* 0x00000006ff2d7899 */ /* 0x000fe4000801161c */
[----:B------:R-:W-:Y:S02]  /*1750*/  USHF.R.S32.HI UR4, URZ, 0x1f, UR5 ;  /* 0x0000001fff047899 */ /* 0x000fe40008011405 */
[----:B------:R-:W-:Y:S02]  /*1760*/  UIADD3 UR46, UPT, UPT, UR6, 0x7e, URZ ;  /* 0x0000007e062e7890 */ /* 0x000fe4000fffe0ff */
[----:B------:R-:W-:Y:S02]  /*1770*/  ULEA.HI UR4, UR4, UR5, URZ, 0x6 ;  /* 0x0000000504047291 */ /* 0x000fe4000f8f30ff */
[----:B------:R-:W-:Y:S02]  /*1780*/  UIADD3 UR5, UPT, UPT, UR6, -0x1, URZ ;  /* 0xffffffff06057890 */ /* 0x000fe4000fffe0ff */
[----:B------:R-:W-:-:S02]  /*1790*/  USHF.R.S32.HI UR43, URZ, 0x6, UR4 ;  /* 0x00000006ff2b7899 */ /* 0x000fc40008011404 */
[----:B------:R-:W-:Y:S02]  /*17a0*/  UISETP.GE.U32.AND UP2, UPT, UR5, -0x7f, UPT ;  /* 0xffffff810500788c */ /* 0x000fe4000bf46070 */
[----:B------:R-:W-:Y:S02]  /*17b0*/  UISETP.LT.U32.AND UP0, UPT, UR43, 0x3, UPT ;  /* 0x000000032b00788c */ /* 0x000fe4000bf01070 */
[----:B--2---:R-:W-:Y:S02]  /*17c0*/  ULEA UR7, UR8, UR7, 0x18 ;  /* 0x0000000708077291 */ /* 0x004fe4000f8ec0ff */
[----:B------:R-:W-:Y:S02]  /*17d0*/  USEL UR41, UR43, 0x3, UP0 ;  /* 0x000000032b297887 */ /* 0x000fe40008000000 */
[----:B------:R-:W-:Y:S02]  /*17e0*/  ULEA UR29, UR28, UR7, 0x1 ;  /* 0x000000071c1d7291 */ /* 0x000fe4000f8e08ff */
[----:B------:R-:W-:-:S02]  /*17f0*/  UIADD3 UR21, UPT, UPT, UR41, -0x1, URZ ;  /* 0xffffffff29157890 */ /* 0x000fc4000fffe0ff */
[----:B------:R-:W-:Y:S01]  /*1800*/  @UP2 UIADD3 UR21, UPT, UPT, UR41, URZ, URZ ;  /* 0x000000ff29152290 */ /* 0x000fe2000fffe0ff */
[----:B------:R-:W1:Y:S01]  /*1810*/  LDCU UR39, c[0x0][0x374] ;  /* 0x00006e80ff2777ac */ /* 0x000e620008000800 */
[----:B------:R-:W-:Y:S02]  /*1820*/  USEL UR24, UR48, 0x2, UP1 ;  /* 0x0000000230187887 */ /* 0x000fe40008800000 */
[----:B------:R-:W-:Y:S02]  /*1830*/  UIADD3 UR29, UPT, UPT, UR29, 0x4400, URZ ;  /* 0x000044001d1d7890 */ /* 0x000fe4000fffe0ff */
[----:B------:R-:W-:Y:S02]  /*1840*/  UIADD3 UR44, UPT, UPT, UR43, -UR41, URZ ;  /* 0x800000292b2c7290 */ /* 0x000fe4000fffe0ff */
[----:B------:R-:W-:Y:S01]  /*1850*/  UIADD3 UR21, UPT, UPT, UR21, 0x1, URZ ;  /* 0x0000000115157890 */ /* 0x000fe2000fffe0ff */
[----:B---34-:R-:W-:-:S11]  /*1860*/  UMOV UR5, URZ ;  /* 0x000000ff00057c82 */ /* 0x018fd60008000000 */
.L_x_42:
[----:B------:R-:W2:Y:S02]  /*1870*/  S2UR UR4, SR_CgaCtaId ;  /* 0x00000000000479c3 */ /* 0x000ea40000008800 */
[----:B--2---:R-:W-:-:S09]  /*1880*/  UISETP.NE.AND UP0, UPT, UR4, URZ, UPT ;  /* 0x000000ff0400728c */ /* 0x004fd2000bf05270 */
[----:B------:R-:W-:Y:S05]  /*1890*/  BRA.U UP0, `(.L_x_23) ;  /* 0x0000000100287547 */ /* 0x000fea000b800000 */
[----:B------:R-:W-:Y:S02]  /*18a0*/  LEA R0, R9, UR7, 0x3 ;  /* 0x0000000709007c11 */ /* 0x000fe4000f8e18ff */
[----:B------:R-:W-:-:S04]  /*18b0*/  SHF.L.U32 R2, R8, 0x1f, RZ ;  /* 0x0000001f08027819 */ /* 0x000fc800000006ff */
[----:B------:R-:W2:Y:S02]  /*18c0*/  SYNCS.PHASECHK.TRANS64.TRYWAIT P0, [R0+URZ+0xf0], R2 ;  /* 0x0000f002000075a7 */ /* 0x000ea400080011ff */
[----:B--2---:R-:W-:Y:S05]  /*18d0*/  @!P0 BRA `(.L_x_24) ;  /* 0x0000006c000c8947 */ /* 0x004fea0003800000 */
.L_x_137:
[----:B------:R-:W-:Y:S01]  /*18e0*/  VIADD R9, R9, 0x1 ;  /* 0x0000000109097836 */ /* 0x000fe20000000000 */
[----:B------:R2:W-:Y:S04]  /*18f0*/  SYNCS.ARRIVE.TRANS64.A1T0 RZ, [R0+URZ+0xe0], RZ ;  /* 0x0000e0ff00ff79a7 */ /* 0x0005e800081000ff */
[----:B------:R-:W-:-:S04]  /*1900*/  ISETP.NE.AND P0, PT, R9, 0x2, PT ;  /* 0x000000020900780c */ /* 0x000fc80003f05270 */
[----:B------:R-:W-:Y:S02]  /*1910*/  SEL R9, R9, RZ, P0 ;  /* 0x000000ff09097207 */ /* 0x000fe40000000000 */
[----:B--2---:R-:W-:-:S04]  /*1920*/  SEL R0, RZ, 0x1, P0 ;  /* 0x00000001ff007807 */ /* 0x004fc80000000000 */
[----:B------:R-:W-:-:S07]  /*1930*/  LOP3.LUT R8, R8, R0, RZ, 0x3c, !PT ;  /* 0x0000000008087212 */ /* 0x000fce00078e3cff */
.L_x_23:
[----:B------:R-:W-:Y:S01]  /*1940*/  ULEA UR4, UR5, UR7, 0x3 ;  /* 0x0000000705047291 */ /* 0x000fe2000f8e18ff */
[----:B------:R-:W-:Y:S01]  /*1950*/  SHF.L.U32 R0, R12, 0x1f, RZ ;  /* 0x0000001f0c007819 */ /* 0x000fe200000006ff */
[----:B------:R-:W-:Y:S02]  /*1960*/  UISETP.GE.U32.AND UP0, UPT, UR46, 0x7f, UPT ;  /* 0x0000007f2e00788c */ /* 0x000fe4000bf06070 */
[----:B------:R-:W-:Y:S02]  /*1970*/  USHF.L.U32 UR11, UR20, 0x7, URZ ;  /* 0x00000007140b7899 */ /* 0x000fe400080006ff */
[----:B------:R-:W-:Y:S01]  /*1980*/  ULEA UR35, UR16, UR45, 0x6 ;  /* 0x0000002d10237291 */ /* 0x000fe2000f8e30ff */
[----:B------:R-:W-:Y:S02]  /*1990*/  UMOV UR13, URZ ;  /* 0x000000ff000d7c82 */ /* 0x000fe40008000000 */
[----:B------:R2:W3:Y:S02]  /*19a0*/  SYNCS.PHASECHK.TRANS64.TRYWAIT P0, [UR4+0x18], R0 ;  /* 0x00001800ff0075a7 */ /* 0x0004e40008001104 */
[----:B------:R-:W-:Y:S07]  /*19b0*/  BRA.U !UP0, `(.L_x_25) ;  /* 0x0000000108c07547 */ /* 0x000fee000b800000 */
[----:B------:R-:W-:Y:S01]  /*19c0*/  UMOV UR6, URZ ;  /* 0x000000ff00067c82 */ /* 0x000fe20008000000 */
[----:B------:R-:W-:-:S05]  /*19d0*/  UMOV UR4, UR5 ;  /* 0x0000000500047c82 */ /* 0x000fca0008000000 */
.L_x_31:
[----:B------:R-:W-:Y:S01]  /*19e0*/  ULEA UR33, UR4, UR7, 0x3 ;  /* 0x0000000704217291 */ /* 0x000fe2000f8e18ff */
[----:B---3--:R-:W-:Y:S01]  /*19f0*/  @!P3 MOV R2, 0x6000 ;  /* 0x000060000002b802 */ /* 0x008fe20000000f00 */
[----:B-1-3--:R-:W-:Y:S10]  /*1a00*/  @P0 BRA `(.L_x_26) ;  /* 0x00000000000c0947 */ /* 0x00aff40003800000 */
[----:B------:R-:W-:-:S04]  /*1a10*/  SHF.L.U32 R3, R12, 0x1f, RZ ;  /* 0x0000001f0c037819 */ /* 0x000fc800000006ff */
[----:B------:R-:W3:Y:S02]  /*1a20*/  SYNCS.PHASECHK.TRANS64.TRYWAIT P0, [UR33+0x18], R3 ;  /* 0x00001803ff0075a7 */ /* 0x000ee40008001121 */
[----:B---3--:R-:W-:Y:S05]  /*1a30*/  @!P0 BRA `(.L_x_27) ;  /* 0x0000006800c88947 */ /* 0x008fea0003800000 */
.L_x_26:
[----:B------:R3:W-:Y:S01]  /*1a40*/  @!P3 SYNCS.ARRIVE.TRANS64 RZ, [UR33], R2 ;  /* 0x00000002ffffb9a7 */ /* 0x0007e20008000021 */
[----:B------:R-:W-:-:S04]  /*1a50*/  ULOP3.LUT UR5, UR24, 0x2, URZ, 0xfc, !UPT ;  /* 0x0000000218057892 */ /* 0x000fc8000f8efcff */
[----:B------:R-:W-:-:S09]  /*1a60*/  UISETP.NE.AND UP0, UPT, UR5, 0x2, UPT ;  /* 0x000000020500788c */ /* 0x000fd2000bf05270 */
[----:B------:R-:W-:Y:S05]  /*1a70*/  BRA.U UP0, `(.L_x_28) ;  /* 0x0000000100047547 */ /* 0x000fea000b800000 */
[----:B-1----:R-:W-:Y:S05]  /*1a80*/  BPT.TRAP 0x1 ;  /* 0x000000040000795c */ /* 0x002fea0000300000 */
.L_x_28:
[----:B------:R-:W-:Y:S04]  /*1a90*/  BSSY.RECONVERGENT B0, `(.L_x_29) ;  /* 0x0000003000007945 */ /* 0x000fe80003800200 */
[----:B------:R-:W-:Y:S05]  /*1aa0*/  @P2 BRA `(.L_x_30) ;  /* 0x0000000000042947 */ /* 0x000fea0003800000 */
[----:B-1----:R-:W-:Y:S05]  /*1ab0*/  BPT.TRAP 0x1 ;  /* 0x000000040000795c */ /* 0x002fea0000300000 */
.L_x_30:
[----:B-1----:R-:W-:Y:S05]  /*1ac0*/  BSYNC.RECONVERGENT B0 ;  /* 0x0000000000007941 */ /* 0x002fea0003800200 */
.L_x_29:
[----:B------:R-:W-:Y:S02]  /*1ad0*/  UIADD3 UR5, UPT, UPT, UR4, 0x1, URZ ;  /* 0x0000000104057890 */ /* 0x000fe4000fffe0ff */
[----:B------:R-:W-:Y:S02]  /*1ae0*/  UIADD3 UR16, UP1, UPT, UR26, 0x80, URZ ;  /* 0x000000801a107890 */ /* 0x000fe4000ff3e0ff */
[----:B------:R-:W-:Y:S02]  /*1af0*/  UISETP.NE.AND UP0, UPT, UR5, 0x3, UPT ;  /* 0x000000030500788c */ /* 0x000fe4000bf05270 */
[----:B------:R-:W-:Y:S02]  /*1b00*/  USHF.L.U32 UR34, UR6, 0x6, URZ ;  /* 0x0000000606227899 */ /* 0x000fe400080006ff */
[----:B------:R-:W-:Y:S02]  /*1b10*/  USEL UR9, URZ, 0x1, UP0 ;  /* 0x00000001ff097887 */ /* 0x000fe40008000000 */
[----:B------:R-:W-:-:S02]  /*1b20*/  USEL UR5, UR5, URZ, UP0 ;  /* 0x000000ff05057287 */ /* 0x000fc40008000000 */
[----:B------:R-:W-:Y:S02]  /*1b30*/  UIADD3 UR14, UP0, UPT, UR26, 0x180, URZ ;  /* 0x000001801a0e7890 */ /* 0x000fe4000ff1e0ff */
[----:B------:R-:W-:Y:S01]  /*1b40*/  ULEA UR8, UR5, UR7, 0x3 ;  /* 0x0000000705087291 */ /* 0x000fe2000f8e18ff */
[----:B------:R-:W-:Y:S01]  /*1b50*/  LOP3.LUT R12, R12, UR9, RZ, 0x3c, !PT ;  /* 0x000000090c0c7c12 */ /* 0x000fe2000f8e3cff */
[----:B------:R-:W-:Y:S02]  /*1b60*/  ULEA UR9, UR4, UR28, 0xc ;  /* 0x0000001c04097291 */ /* 0x000fe4000f8e60ff */
[----:B------:R-:W-:Y:S01]  /*1b70*/  UIADD3.X UR17, UPT, UPT, URZ, UR27, URZ, UP1, !UPT ;  /* 0x0000001bff117290 */ /* 0x000fe20008ffe4ff */
[----:B--2---:R-:W-:Y:S01]  /*1b80*/  SHF.L.U32 R0, R12, 0x1f, RZ ;  /* 0x0000001f0c007819 */ /* 0x004fe200000006ff */
[----:B------:R-:W-:Y:S02]  /*1b90*/  ULEA UR9, UR9, UR7, 0x1 ;  /* 0x0000000709097291 */ /* 0x000fe4000f8e08ff */
[----:B------:R-:W-:Y:S01]  /*1ba0*/  UIADD3.X UR15, UPT, UPT, URZ, UR27, URZ, UP0, !UPT ;  /* 0x0000001bff0f7290 */ /* 0x000fe200087fe4ff */
[----:B------:R4:W1:Y:S01]  /*1bb0*/  SYNCS.PHASECHK.TRANS64.TRYWAIT P0, [UR8+0x18], R0 ;  /* 0x00001800ff0075a7 */ /* 0x0008620008001108 */
[----:B------:R-:W-:-:S02]  /*1bc0*/  ULEA UR8, UR4, UR7, 0xe ;  /* 0x0000000704087291 */ /* 0x000fc4000f8e70ff */
[----:B------:R-:W-:Y:S02]  /*1bd0*/  UIADD3 UR32, UPT, UPT, UR9, 0x4400, URZ ;  /* 0x0000440009207890 */ /* 0x000fe4000fffe0ff */
[----:B------:R-:W-:Y:S01]  /*1be0*/  UIADD3 UR8, UPT, UPT, UR8, 0xa400, URZ ;  /* 0x0000a40008087890 */ /* 0x000fe2000fffe0ff */
[----:B------:R-:W-:Y:S01]  /*1bf0*/  UMOV UR13, 0x30000 ;  /* 0x00030000000d7882 */ /* 0x000fe20000000000 */
[----:B------:R-:W-:Y:S01]  /*1c00*/  UMOV UR18, 0x0 ;  /* 0x0000000000127882 */ /* 0x000fe20000000000 */
[----:B------:R-:W-:Y:S01]  /*1c10*/  UMOV UR19, 0x10000000 ;  /* 0x1000000000137882 */ /* 0x000fe20000000000 */
[----:B------:R-:W-:Y:S01]  /*1c20*/  UMOV UR12, UR36 ;  /* 0x00000024000c7c82 */ /* 0x000fe20008000000 */
[----:B------:R-:W-:Y:S01]  /*1c30*/  UMOV UR9, UR33 ;  /* 0x0000002100097c82 */ /* 0x000fe20008000000 */
[----:B------:R-:W-:Y:S01]  /*1c40*/  UMOV UR10, UR34 ;  /* 0x00000022000a7c82 */ /* 0x000fe20008000000 */
[----:B------:R2:W-:Y:S01]  /*1c50*/  UTMALDG.3D.MULTICAST [UR32], [UR16], UR13, desc[UR18] ;  /* 0x00001220100073b4 */ /* 0x0005e2000801180d */
[----:B------:R-:W-:Y:S01]  /*1c60*/  UIADD3 UR6, UPT, UPT, UR6, 0x1, URZ ;  /* 0x0000000106067890 */ /* 0x000fe2000fffe0ff */
[----:B------:R-:W-:-:S03]  /*1c70*/  UMOV UR4, UR5 ;  /* 0x0000000500047c82 */ /* 0x000fc60008000000 */
[----:B------:R-:W-:Y:S01]  /*1c80*/  UISETP.NE.AND UP0, UPT, UR6, UR21, UPT ;  /* 0x000000150600728c */ /* 0x000fe2000bf05270 */
[----:B------:R4:W-:Y:S01]  /*1c90*/  UTMALDG.3D [UR8], [UR14], desc[UR18] ;  /* 0x000012080e0075b4 */ /* 0x0009e20008011000 */
[----:B--2---:R-:W-:-:S07]  /*1ca0*/  UMOV UR13, UR21 ;  /* 0x00000015000d7c82 */ /* 0x004fce0008000000 */
[----:B----4-:R-:W-:Y:S05]  /*1cb0*/  BRA.U UP0, `(.L_x_31) ;  /* 0xfffffffd00487547 */ /* 0x010fea000b83ffff */
.L_x_25:
[----:B------:R-:W-:Y:S01]  /*1cc0*/  ULEA UR4, UR5, UR7, 0x3 ;  /* 0x0000000705047291 */ /* 0x000fe2000f8e18ff */
[----:B--2---:R-:W-:Y:S01]  /*1cd0*/  SHF.L.U32 R0, R12, 0x1f, RZ ;  /* 0x0000001f0c007819 */ /* 0x004fe200000006ff */
[----:B------:R-:W-:Y:S01]  /*1ce0*/  @!P1 SYNCS.ARRIVE.TRANS64.A1T0 RZ, [UR7+0x78], RZ ;  /* 0x000078ffffff99a7 */ /* 0x000fe20008100007 */
[----:B------:R-:W-:-:S06]  /*1cf0*/  UISETP.GT.AND UP0, UPT, UR43, UR41, UPT ;  /* 0x000000292b00728c */ /* 0x000fcc000bf04270 */
[----:B-1-3--:R1:W2:Y:S03]  /*1d00*/  SYNCS.PHASECHK.TRANS64.TRYWAIT P0, [UR4+0x18], R0 ;  /* 0x00001800ff0075a7 */ /* 0x00a2a60008001104 */
[----:B------:R-:W-:Y:S05]  /*1d10*/  BRA.U !UP0, `(.L_x_32) ;  /* 0x0000000108bc7547 */ /* 0x000fea000b800000 */
[----:B------:R-:W-:Y:S01]  /*1d20*/  UIADD3 UR25, UPT, UPT, UR44, UR13, URZ ;  /* 0x0000000d2c197290 */ /* 0x000fe2000fffe0ff */
[----:B------:R-:W-:-:S11]  /*1d30*/  UMOV UR4, UR5 ;  /* 0x0000000500047c82 */ /* 0x000fd60008000000 */
.L_x_38:
[----:B------:R-:W-:Y:S01]  /*1d40*/  ULEA UR17, UR4, UR7, 0x3 ;  /* 0x0000000704117291 */ /* 0x000fe2000f8e18ff */
[----:B--2---:R-:W-:Y:S01]  /*1d50*/  @!P3 MOV R2, 0x6000 ;  /* 0x000060000002b802 */ /* 0x004fe20000000f00 */
[----:B--2-4-:R-:W-:Y:S10]  /*1d60*/  @P0 BRA `(.L_x_33) ;  /* 0x00000000000c0947 */ /* 0x014ff40003800000 */
[----:B------:R-:W-:-:S04]  /*1d70*/  SHF.L.U32 R3, R12, 0x1f, RZ ;  /* 0x0000001f0c037819 */ /* 0x000fc800000006ff */
[----:B------:R-:W2:Y:S02]  /*1d80*/  SYNCS.PHASECHK.TRANS64.TRYWAIT P0, [UR17+0x18], R3 ;  /* 0x00001803ff0075a7 */ /* 0x000ea40008001111 */
[----:B--2---:R-:W-:Y:S05]  /*1d90*/  @!P0 BRA `(.L_x_34) ;  /* 0x0000006800088947 */ /* 0x004fea0003800000 */
.L_x_33:
[----:B------:R2:W-:Y:S01]  /*1da0*/  @!P3 SYNCS.ARRIVE.TRANS64 RZ, [UR17], R2 ;  /* 0x00000002ffffb9a7 */ /* 0x0005e20008000011 */
[----:B------:R-:W-:-:S04]  /*1db0*/  ULOP3.LUT UR5, UR24, 0x2, URZ, 0xfc, !UPT ;  /* 0x0000000218057892 */ /* 0x000fc8000f8efcff */
[----:B------:R-:W-:-:S09]  /*1dc0*/  UISETP.NE.AND UP0, UPT, UR5, 0x2, UPT ;  /* 0x000000020500788c */ /* 0x000fd2000bf05270 */
[----:B------:R-:W-:Y:S05]  /*1dd0*/  BRA.U UP0, `(.L_x_35) ;  /* 0x0000000100047547 */ /* 0x000fea000b800000 */
[----:B------:R-:W-:Y:S05]  /*1de0*/  BPT.TRAP 0x1 ;  /* 0x000000040000795c */ /* 0x000fea0000300000 */
.L_x_35:
[----:B------:R-:W-:Y:S04]  /*1df0*/  BSSY.RECONVERGENT B0, `(.L_x_36) ;  /* 0x0000003000007945 */ /* 0x000fe80003800200 */
[----:B------:R-:W-:Y:S05]  /*1e00*/  @P2 BRA `(.L_x_37) ;  /* 0x0000000000042947 */ /* 0x000fea0003800000 */
[----:B------:R-:W-:Y:S05]  /*1e10*/  BPT.TRAP 0x1 ;  /* 0x000000040000795c */ /* 0x000fea0000300000 */
.L_x_37:
[----:B------:R-:W-:Y:S05]  /*1e20*/  BSYNC.RECONVERGENT B0 ;  /* 0x0000000000007941 */ /* 0x000fea0003800200 */
.L_x_36:
[----:B------:R-:W-:Y:S02]  /*1e30*/  UIADD3 UR5, UPT, UPT, UR4, 0x1, URZ ;  /* 0x0000000104057890 */ /* 0x000fe4000fffe0ff */
[----:B------:R-:W-:Y:S02]  /*1e40*/  UIADD3 UR14, UP1, UPT, UR26, 0x80, URZ ;  /* 0x000000801a0e7890 */ /* 0x000fe4000ff3e0ff */
[----:B------:R-:W-:Y:S02]  /*1e50*/  UISETP.NE.AND UP0, UPT, UR5, 0x3, UPT ;  /* 0x000000030500788c */ /* 0x000fe4000bf05270 */
[----:B------:R-:W-:Y:S02]  /*1e60*/  USHF.L.U32 UR18, UR13, 0x6, URZ ;  /* 0x000000060d127899 */ /* 0x000fe400080006ff */
[----:B------:R-:W-:Y:S02]  /*1e70*/  USEL UR8, URZ, 0x1, UP0 ;  /* 0x00000001ff087887 */ /* 0x000fe40008000000 */
[----:B------:R-:W-:-:S02]  /*1e80*/  USEL UR5, UR5, URZ, UP0 ;  /* 0x000000ff05057287 */ /* 0x000fc40008000000 */
[----:B------:R-:W-:Y:S02]  /*1e90*/  UIADD3 UR22, UP0, UPT, UR26, 0x180, URZ ;  /* 0x000001801a167890 */ /* 0x000fe4000ff1e0ff */
[----:B------:R-:W-:Y:S01]  /*1ea0*/  LOP3.LUT R12, R12, UR8, RZ, 0x3c, !PT ;  /* 0x000000080c0c7c12 */ /* 0x000fe2000f8e3cff */
[----:B------:R-:W-:Y:S02]  /*1eb0*/  ULEA UR6, UR5, UR7, 0x3 ;  /* 0x0000000705067291 */ /* 0x000fe4000f8e18ff */
[----:B------:R-:W-:Y:S01]  /*1ec0*/  ULEA UR8, UR4, UR7, 0xe ;  /* 0x0000000704087291 */ /* 0x000fe2000f8e70ff */
[----:B-1----:R-:W-:Y:S01]  /*1ed0*/  SHF.L.U32 R0, R12, 0x1f, RZ ;  /* 0x0000001f0c007819 */ /* 0x002fe200000006ff */
[----:B------:R-:W-:Y:S02]  /*1ee0*/  ULEA UR16, UR4, UR29, 0xd ;  /* 0x0000001d04107291 */ /* 0x000fe4000f8e68ff */
[----:B------:R-:W-:Y:S02]  /*1ef0*/  UIADD3.X UR15, UPT, UPT, URZ, UR27, URZ, UP1, !UPT ;  /* 0x0000001bff0f7290 */ /* 0x000fe40008ffe4ff */
[----:B------:R-:W-:Y:S01]  /*1f00*/  UIADD3 UR8, UPT, UPT, UR8, 0xa400, URZ ;  /* 0x0000a40008087890 */ /* 0x000fe2000fffe0ff */
[----:B------:R3:W4:Y:S01]  /*1f10*/  SYNCS.PHASECHK.TRANS64.TRYWAIT P0, [UR6+0x18], R0 ;  /* 0x00001800ff0075a7 */ /* 0x0007220008001106 */
[----:B------:R-:W-:Y:S01]  /*1f20*/  UIADD3.X UR23, UPT, UPT, URZ, UR27, URZ, UP0, !UPT ;  /* 0x0000001bff177290 */ /* 0x000fe200087fe4ff */
[----:B------:R-:W-:Y:S01]  /*1f30*/  UMOV UR6, 0x30000 ;  /* 0x0003000000067882 */ /* 0x000fe20000000000 */
[----:B------:R-:W-:Y:S01]  /*1f40*/  UMOV UR30, 0x0 ;  /* 0x00000000001e7882 */ /* 0x000fe20000000000 */
[----:B------:R-:W-:Y:S01]  /*1f50*/  UMOV UR31, 0x10000000 ;  /* 0x10000000001f7882 */ /* 0x000fe20000000000 */
[----:B------:R-:W-:Y:S01]  /*1f60*/  UMOV UR19, UR35 ;  /* 0x0000002300137c82 */ /* 0x000fe20008000000 */
[----:B------:R-:W-:Y:S01]  /*1f70*/  UMOV UR20, UR36 ;  /* 0x0000002400147c82 */ /* 0x000fe20008000000 */
[----:B------:R-:W-:Y:S01]  /*1f80*/  UMOV UR12, UR36 ;  /* 0x00000024000c7c82 */ /* 0x000fe20008000000 */
[----:B------:R-:W-:Y:S01]  /*1f90*/  UMOV UR9, UR17 ;  /* 0x0000001100097c82 */ /* 0x000fe20008000000 */
[----:B------:R-:W-:Y:S01]  /*1fa0*/  UMOV UR10, UR18 ;  /* 0x00000012000a7c82 */ /* 0x000fe20008000000 */
[----:B------:R3:W-:Y:S01]  /*1fb0*/  UTMALDG.3D.MULTICAST [UR16], [UR14], UR6, desc[UR30] ;  /* 0x00001e100e0073b4 */ /* 0x0007e20008011806 */
[----:B------:R-:W-:Y:S01]  /*1fc0*/  UIADD3 UR13, UPT, UPT, UR13, 0x1, URZ ;  /* 0x000000010d0d7890 */ /* 0x000fe2000fffe0ff */
[----:B------:R-:W-:-:S03]  /*1fd0*/  UMOV UR4, UR5 ;  /* 0x0000000500047c82 */ /* 0x000fc60008000000 */
[----:B------:R-:W-:Y:S01]  /*1fe0*/  UISETP.NE.AND UP0, UPT, UR13, UR25, UPT ;  /* 0x000000190d00728c */ /* 0x000fe2000bf05270 */
[----:B------:R3:W-:Y:S08]  /*1ff0*/  UTMALDG.3D [UR8], [UR22], desc[UR30] ;  /* 0x00001e08160075b4 */ /* 0x0007f00008011000 */
[----:B---3--:R-:W-:Y:S05]  /*2000*/  BRA.U UP0, `(.L_x_38) ;  /* 0xfffffffd004c7547 */ /* 0x008fea000b83ffff */
.L_x_32:
[C---:B------:R-:W-:Y:S01]  /*2010*/  LEA R3, R11.reuse, UR7, 0x3 ;  /* 0x000000070b037c11 */ /* 0x040fe2000f8e18ff */
[----:B------:R-:W-:Y:S01]  /*2020*/  NOP ;  /* 0x0000000000007918 */ /* 0x000fe20000000000 */
[----:B-1----:R-:W-:Y:S02]  /*2030*/  SHF.L.U32 R0, R10, 0x1f, RZ ;  /* 0x0000001f0a007819 */ /* 0x002fe400000006ff */
[----:B------:R-:W-:Y:S02]  /*2040*/  LEA R4, R11, UR7, 0x4 ;  /* 0x000000070b047c11 */ /* 0x000fe4000f8e20ff */
[----:B--2-4-:R-:W1:Y:S02]  /*2050*/  SYNCS.PHASECHK.TRANS64.TRYWAIT P0, [R3+URZ+0x80], R0 ;  /* 0x00008000030075a7 */ /* 0x014e6400080011ff */
[----:B-1----:R-:W-:Y:S05]  /*2060*/  @!P0 BRA `(.L_x_39) ;  /* 0x00000064006c8947 */ /* 0x002fea0003800000 */
.L_x_140:
[----:B------:R-:W2:Y:S01]  /*2070*/  LDS.128 R4, [R4+0x110] ;  /* 0x0001100004047984 */ /* 0x000ea20000000c00 */
[----:B------:R-:W-:Y:S01]  /*2080*/  UISETP.GE.AND UP0, UPT, UR42, 0x1, UPT ;  /* 0x000000012a00788c */ /* 0x000fe2000bf06270 */
[----:B------:R-:W-:Y:S01]  /*2090*/  @!PT LDS RZ, [RZ] ;  /* 0x00000000fffff984 */ /* 0x000fe20000000800 */
[----:B------:R-:W-:Y:S01]  /*20a0*/  @!PT LDS RZ, [RZ] ;  /* 0x00000000fffff984 */ /* 0x000fe20000000800 */
[----:B------:R-:W-:Y:S01]  /*20b0*/  @!PT LDS RZ, [RZ] ;  /* 0x00000000fffff984 */ /* 0x000fe20000000800 */
[----:B------:R-:W-:Y:S01]  /*20c0*/  @!PT LDS RZ, [RZ] ;  /* 0x00000000fffff984 */ /* 0x000fe20000000800 */
[----:B------:R3:W-:Y:S06]  /*20d0*/  MEMBAR.ALL.CTA ;  /* 0x0000000000007992 */ /* 0x0007ec0000008000 */
[----:B---3--:R-:W3:Y:S01]  /*20e0*/  FENCE.VIEW.ASYNC.S ;  /* 0x00000000000073c6 */ /* 0x008ee20000000000 */
[----:B--2---:R-:W-:-:S13]  /*20f0*/  LOP3.LUT P0, RZ, R6, 0x1, RZ, 0xc0, !PT ;  /* 0x0000000106ff7812 */ /* 0x004fda000780c0ff */
[----:B---3--:R-:W-:Y:S01]  /*2100*/  VOTEU.ANY UP1, P0 ;  /* 0x0000000000ff7886 */ /* 0x008fe20000020100 */
[----:B------:R-:W-:-:S13]  /*2110*/  PLOP3.LUT P0, PT, PT, PT, UP1, 0x80, 0x8 ;  /* 0x000000000008781c */ /* 0x000fda0003f0f018 */
[----:B-1----:R-:W-:Y:S02]  /*2120*/  @P0 LOP3.LUT R0, R5, 0xffff, RZ, 0xc0, !PT ;  /* 0x0000ffff05000812 */ /* 0x002fe400078ec0ff */
[----:B------:R-:W-:Y:S02]  /*2130*/  @P0 MOV R2, R4 ;  /* 0x0000000400020202 */ /* 0x000fe40000000f00 */
[----:B------:R-:W-:Y:S01]  /*2140*/  @P0 R2UR UR6, R0 ;  /* 0x00000000000602ca */ /* 0x000fe200000e0000 */
[----:B------:R-:W-:Y:S01]  /*2150*/  VIADD R0, R3, 0x90 ;  /* 0x0000009003007836 */ /* 0x000fe20000000000 */
[----:B------:R-:W-:Y:S02]  /*2160*/  @P0 SHF.R.U32.HI R4, RZ, 0x10, R5 ;  /* 0x00000010ff040819 */ /* 0x000fe40000011605 */
[----:B------:R-:W-:Y:S02]  /*2170*/  @P0 R2UR UR8, R2 ;  /* 0x00000000020802ca */ /* 0x000fe400000e0000 */
[----:B------:R-:W-:-:S02]  /*2180*/  PRMT R0, RZ, 0x654, R0 ;  /* 0x00000654ff007816 */ /* 0x000fc40000000000 */
[----:B------:R-:W-:Y:S02]  /*2190*/  @P0 R2UR UR4, R4 ;  /* 0x00000000040402ca */ /* 0x000fe400000e0000 */
[----:B------:R1:W-:Y:S03]  /*21a0*/  SYNCS.ARRIVE.TRANS64.RED.A1T0 RZ, [R0+URZ], RZ ;  /* 0x000000ff00ff79a7 */ /* 0x0003e600081004ff */
[----:B------:R-:W-:-:S04]  /*21b0*/  @UP1 UMOV UR37, UR6 ;  /* 0x0000000600251c82 */ /* 0x000fc80008000000 */
[----:B------:R-:W-:-:S04]  /*21c0*/  @UP1 UMOV UR38, UR8 ;  /* 0x0000000800261c82 */ /* 0x000fc80008000000 */
[----:B------:R-:W-:Y:S01]  /*21d0*/  @UP1 UMOV UR36, UR4 ;  /* 0x0000000400241c82 */ /* 0x000fe20008000000 */
[----:B------:R-:W-:Y:S05]  /*21e0*/  BRA.U !UP0, `(.L_x_40) ;  /* 0x0000000108d47547 */ /* 0x000fea000b800000 */
[----:B------:R-:W2:Y:S01]  /*21f0*/  LDCU.128 UR12, c[0x0][0xb10] ;  /* 0x00016200ff0c77ac */ /* 0x000ea20008000c00 */
[----:B------:R-:W3:Y:S01]  /*2200*/  LDCU UR25, c[0x0][0xb20] ;  /* 0x00016400ff1977ac */ /* 0x000ee20008000800 */
[----:B------:R-:W4:Y:S01]  /*2210*/  LDCU UR20, c[0x0][0xb0c] ;  /* 0x00016180ff1477ac */ /* 0x000f220008000800 */
[----:B------:R-:W1:Y:S01]  /*2220*/  LDCU.64 UR10, c[0x0][0xb28] ;  /* 0x00016500ff0a77ac */ /* 0x000e620008000a00 */
[----:B------:R-:W-:Y:S02]  /*2230*/  UISETP.NE.AND UP3, UPT, UR42, 0x1, UPT ;  /* 0x000000012a00788c */ /* 0x000fe4000bf65270 */
[----:B--2---:R-:W-:Y:S02]  /*2240*/  UIMAD.WIDE.U32 UR16, UR39, UR15, URZ ;  /* 0x0000000f271072a5 */ /* 0x004fe4000f8e00ff */
[----:B------:R-:W-:Y:S02]  /*2250*/  UIMAD.WIDE.U32 UR8, UR40, UR12, URZ ;  /* 0x0000000c280872a5 */ /* 0x000fe4000f8e00ff */
[----:B------:R-:W-:-:S02]  /*2260*/  UISETP.NE.AND UP0, UPT, UR14, 0x1, UPT ;  /* 0x000000010e00788c */ /* 0x000fc4000bf05270 */
[----:B------:R-:W-:Y:S01]  /*2270*/  UIMAD.WIDE.U32 UR22, UR37, UR15, URZ ;  /* 0x0000000f251672a5 */ /* 0x000fe2000f8e00ff */
[----:B------:R-:W-:Y:S02]  /*2280*/  UMOV UR16, UR17 ;  /* 0x0000001100107c82 */ /* 0x000fe40008000000 */
[----:B------:R-:W-:Y:S01]  /*2290*/  UMOV UR8, UR9 ;  /* 0x0000000900087c82 */ /* 0x000fe20008000000 */
[----:B---3--:R-:W-:Y:S02]  /*22a0*/  USHF.R.U32.HI UR16, URZ, UR25, UR16 ;  /* 0x00000019ff107299 */ /* 0x008fe40008011610 */
[----:B----4-:R-:W-:Y:S02]  /*22b0*/  UISETP.NE.AND UP2, UPT, UR20, 0x1, UPT ;  /* 0x000000011400788c */ /* 0x010fe4000bf45270 */
[----:B------:R-:W-:Y:S02]  /*22c0*/  USHF.R.U32.HI UR8, URZ, UR13, UR8 ;  /* 0x0000000dff087299 */ /* 0x000fe40008011608 */
[----:B------:R-:W-:-:S02]  /*22d0*/  USEL UR6, UR39, UR16, !UP0 ;  /* 0x0000001027067287 */ /* 0x000fc4000c000000 */
[----:B------:R-:W-:Y:S02]  /*22e0*/  USEL UR8, UR40, UR8, !UP2 ;  /* 0x0000000828087287 */ /* 0x000fe4000d000000 */
[----:B-1----:R-:W-:Y:S01]  /*22f0*/  UIMAD.WIDE.U32 UR16, UR6, UR10, URZ ;  /* 0x0000000a061072a5 */ /* 0x002fe2000f8e00ff */
[----:B------:R-:W-:Y:S01]  /*2300*/  UMOV UR4, UR23 ;  /* 0x0000001700047c82 */ /* 0x000fe20008000000 */
[----:B------:R-:W-:Y:S02]  /*2310*/  UIMAD.WIDE.U32 UR18, UR38, UR12, URZ ;  /* 0x0000000c261272a5 */ /* 0x000fe4000f8e00ff */
[----:B------:R-:W-:-:S03]  /*2320*/  UIMAD.WIDE.U32 UR22, UR8, UR10, URZ ;  /* 0x0000000a081672a5 */ /* 0x000fc6000f8e00ff */
[----:B------:R-:W-:Y:S01]  /*2330*/  UMOV UR16, UR17 ;  /* 0x0000001100107c82 */ /* 0x000fe20008000000 */
[----:B------:R-:W-:Y:S02]  /*2340*/  USHF.R.U32.HI UR4, URZ, UR25, UR4 ;  /* 0x00000019ff047299 */ /* 0x000fe40008011604 */
[----:B------:R-:W-:Y:S01]  /*2350*/  @UP3 USHF.R.U32.HI UR6, URZ, UR11, UR16 ;  /* 0x0000000bff063299 */ /* 0x000fe20008011610 */
[----:B------:R-:W-:Y:S01]  /*2360*/  UMOV UR18, UR19 ;  /* 0x0000001300127c82 */ /* 0x000fe20008000000 */
[----:B------:R-:W-:Y:S01]  /*2370*/  UMOV UR22, UR23 ;  /* 0x0000001700167c82 */ /* 0x000fe20008000000 */
[----:B------:R-:W-:Y:S02]  /*2380*/  USHF.R.U32.HI UR13, URZ, UR13, UR18 ;  /* 0x0000000dff0d7299 */ /* 0x000fe40008011612 */
[----:B------:R-:W-:Y:S02]  /*2390*/  USEL UR4, UR37, UR4, !UP0 ;  /* 0x0000000425047287 */ /* 0x000fe4000c000000 */
[----:B------:R-:W-:-:S02]  /*23a0*/  @UP3 USHF.R.U32.HI UR8, URZ, UR11, UR22 ;  /* 0x0000000bff083299 */ /* 0x000fc40008011616 */
[----:B------:R-:W-:Y:S02]  /*23b0*/  UIMAD UR9, UR42, UR6, URZ ;  /* 0x000000062a0972a4 */ /* 0x000fe4000f8e02ff */
[----:B------:R-:W-:Y:S02]  /*23c0*/  USEL UR6, UR38, UR13, !UP2 ;  /* 0x0000000d26067287 */ /* 0x000fe4000d000000 */
[----:B------:R-:W-:Y:S02]  /*23d0*/  UIMAD UR12, UR42, UR8, URZ ;  /* 0x000000082a0c72a4 */ /* 0x000fe4000f8e02ff */
[----:B------:R-:W-:Y:S02]  /*23e0*/  UISETP.GE.AND UP0, UPT, UR4, UR9, UPT ;  /* 0x000000090400728c */ /* 0x000fe4000bf06270 */
[----:B------:R-:W-:Y:S02]  /*23f0*/  UIMAD.WIDE.U32 UR16, UR4, UR10, URZ ;  /* 0x0000000a041072a5 */ /* 0x000fe4000f8e00ff */
[----:B------:R-:W-:-:S02]  /*2400*/  UISETP.GE.OR UP0, UPT, UR6, UR12, UP0 ;  /* 0x0000000c0600728c */ /* 0x000fc40008706670 */
        /* <DEDUP_REMOVED lines=19> */
.L_x_40:
[----:B------:R-:W2:Y:S02]  /*2540*/  LDCU UR4, c[0x0][0xb30] ;  /* 0x00016600ff0477ac */ /* 0x000ea40008000800 */
[----:B--2---:R-:W-:-:S09]  /*2550*/  UISETP.NE.AND UP0, UPT, UR4, 0x1, UPT ;  /* 0x000000010400788c */ /* 0x004fd2000bf05270 */
[----:B------:R-:W-:Y:S05]  /*2560*/  BRA.U UP0, `(.L_x_41) ;  /* 0x0000000100447547 */ /* 0x000fea000b800000 */
[----:B------:R-:W2:Y:S01]  /*2570*/  LDCU.128 UR12, c[0x0][0xb10] ;  /* 0x00016200ff0c77ac */ /* 0x000ea20008000c00 */
[----:B------:R-:W3:Y:S01]  /*2580*/  LDCU UR16, c[0x0][0xb0c] ;  /* 0x00016180ff1077ac */ /* 0x000ee20008000800 */
[----:B------:R-:W4:Y:S01]  /*2590*/  LDCU UR17, c[0x0][0xb20] ;  /* 0x00016400ff1177ac */ /* 0x000f220008000800 */
[----:B--2---:R-:W-:Y:S02]  /*25a0*/  UIMAD.WIDE.U32 UR10, UR38, UR12, URZ ;  /* 0x0000000c260a72a5 */ /* 0x004fe4000f8e00ff */
[----:B------:R-:W-:Y:S02]  /*25b0*/  UIMAD.WIDE.U32 UR8, UR37, UR15, URZ ;  /* 0x0000000f250872a5 */ /* 0x000fe4000f8e00ff */
[----:B---3--:R-:W-:Y:S02]  /*25c0*/  UISETP.NE.AND UP2, UPT, UR16, 0x1, UPT ;  /* 0x000000011000788c */ /* 0x008fe4000bf45270 */
[----:B------:R-:W-:Y:S01]  /*25d0*/  UISETP.NE.AND UP0, UPT, UR14, 0x1, UPT ;  /* 0x000000010e00788c */ /* 0x000fe2000bf05270 */
[----:B------:R-:W-:-:S02]  /*25e0*/  UMOV UR6, UR11 ;  /* 0x0000000b00067c82 */ /* 0x000fc40008000000 */
[----:B------:R-:W-:Y:S01]  /*25f0*/  UMOV UR4, UR9 ;  /* 0x0000000900047c82 */ /* 0x000fe20008000000 */
[----:B------:R-:W-:Y:S02]  /*2600*/  USHF.R.U32.HI UR6, URZ, UR13, UR6 ;  /* 0x0000000dff067299 */ /* 0x000fe40008011606 */
[----:B----4-:R-:W-:Y:S02]  /*2610*/  USHF.R.U32.HI UR4, URZ, UR17, UR4 ;  /* 0x00000011ff047299 */ /* 0x010fe40008011604 */
[----:B------:R-:W-:Y:S02]  /*2620*/  USEL UR6, UR38, UR6, !UP2 ;  /* 0x0000000626067287 */ /* 0x000fe4000d000000 */
[----:B------:R-:W-:-:S04]  /*2630*/  USEL UR4, UR37, UR4, !UP0 ;  /* 0x0000000425047287 */ /* 0x000fc8000c000000 */
[----:B------:R-:W-:Y:S02]  /*2640*/  UIADD3 UR8, UPT, UPT, UR6, -UR4, URZ ;  /* 0x8000000406087290 */ /* 0x000fe4000fffe0ff */
[----:B------:R-:W-:Y:S02]  /*2650*/  UIADD3 UR4, UPT, UPT, -UR6, UR4, URZ ;  /* 0x0000000406047290 */ /* 0x000fe4000fffe1ff */
[----:B------:R-:W-:Y:S02]  /*2660*/  UIMAD UR37, UR8, UR14, UR37 ;  /* 0x0000000e082572a4 */ /* 0x000fe4000f8e0225 */
[----:B------:R-:W-:-:S12]  /*2670*/  UIMAD UR38, UR4, UR16, UR38 ;  /* 0x00000010042672a4 */ /* 0x000fd8000f8e0226 */
.L_x_41:
[----:B------:R-:W-:Y:S01]  /*2680*/  VIADD R11, R11, 0x1 ;  /* 0x000000010b0b7836 */ /* 0x000fe20000000000 */
[----:B------:R-:W-:Y:S02]  /*2690*/  R2UR UR6, R48 ;  /* 0x00000000300672ca */ /* 0x000fe400000e0000 */
[----:B------:R-:W-:Y:S02]  /*26a0*/  R2UR UR4, R47 ;  /* 0x000000002f0472ca */ /* 0x000fe400000e0000 */
[C---:B------:R-:W-:Y:S02]  /*26b0*/  ISETP.NE.AND P0, PT, R11.reuse, 0x2, PT ;  /* 0x000000020b00780c */ /* 0x040fe40003f05270 */
[----:B------:R-:W-:Y:S02]  /*26c0*/  PLOP3.LUT P1, PT, PT, PT, PT, 0x80, 0x8 ;  /* 0x000000000008781c */ /* 0x000fe40003f2f070 */
[----:B-1----:R-:W-:Y:S02]  /*26d0*/  SEL R0, RZ, 0x1, P0 ;  /* 0x00000001ff007807 */ /* 0x002fe40000000000 */
[----:B------:R-:W-:-:S02]  /*26e0*/  SEL R11, R11, RZ, P0 ;  /* 0x000000ff0b0b7207 */ /* 0x000fc40000000000 */
[----:B------:R-:W-:Y:S01]  /*26f0*/  LOP3.LUT R10, R10, R0, RZ, 0x3c, !PT ;  /* 0x000000000a0a7212 */ /* 0x000fe200078e3cff */
[----:B------:R-:W-:Y:S02]  /*2700*/  UIADD3 UR16, UPT, UPT, UR38, UR6, URZ ;  /* 0x0000000626107290 */ /* 0x000fe4000fffe0ff */
[----:B------:R-:W-:Y:S01]  /*2710*/  UIADD3 UR20, UPT, UPT, UR37, UR4, URZ ;  /* 0x0000000425147290 */ /* 0x000fe2000fffe0ff */
[----:B------:R-:W-:Y:S11]  /*2720*/  BRA.U UP1, `(.L_x_42) ;  /* 0xfffffff101507547 */ /* 0x000ff6000b83ffff */
[----:B------:R-:W-:Y:S01]  /*2730*/  UIADD3 UR7, UPT, UPT, UR7, 0x18, URZ ;  /* 0x0000001807077890 */ /* 0x000fe2000fffe0ff */
[----:B------:R-:W-:-:S03]  /*2740*/  SHF.L.U32 R2, R12, 0x1f, RZ ;  /* 0x0000001f0c027819 */ /* 0x000fc600000006ff */
[----:B------:R-:W-:-:S09]  /*2750*/  ULEA UR4, UR5, UR7, 0x3 ;  /* 0x0000000705047291 */ /* 0x000fd2000f8e18ff */
[----:B------:R-:W1:Y:S02]  /*2760*/  SYNCS.PHASECHK.TRANS64.TRYWAIT P0, [UR4], R2 ;  /* 0x00000002ff0075a7 */ /* 0x000e640008001104 */
[----:B-1----:R-:W-:Y:S05]  /*2770*/  @!P0 BRA `(.L_x_43) ;  /* 0x0000005c00bc8947 */ /* 0x002fea0003800000 */
.L_x_142:
[----:B------:R-:W-:-:S04]  /*2780*/  UIADD3 UR4, UPT, UPT, UR5, 0x1, URZ ;  /* 0x0000000105047890 */ /* 0x000fc8000fffe0ff */
[----:B------:R-:W-:-:S04]  /*2790*/  UISETP.NE.AND UP0, UPT, UR4, 0x3, UPT ;  /* 0x000000030400788c */ /* 0x000fc8000bf05270 */
[----:B------:R-:W-:Y:S02]  /*27a0*/  USEL UR6, URZ, 0x1, UP0 ;  /* 0x00000001ff067887 */ /* 0x000fe40008000000 */
[----:B------:R-:W-:-:S04]  /*27b0*/  USEL UR4, UR4, URZ, UP0 ;  /* 0x000000ff04047287 */ /* 0x000fc80008000000 */
[----:B------:R-:W-:Y:S01]  /*27c0*/  ULEA UR5, UR4, UR7, 0x3 ;  /* 0x0000000704057291 */ /* 0x000fe2000f8e18ff */
[----:B------:R-:W-:-:S04]  /*27d0*/  LOP3.LUT R12, R12, UR6, RZ, 0x3c, !PT ;  /* 0x000000060c0c7c12 */ /* 0x000fc8000f8e3cff */
[----:B-1----:R-:W-:-:S04]  /*27e0*/  SHF.L.U32 R2, R12, 0x1f, RZ ;  /* 0x0000001f0c027819 */ /* 0x002fc800000006ff */
[----:B------:R-:W1:Y:S02]  /*27f0*/  SYNCS.PHASECHK.TRANS64.TRYWAIT P0, [UR5], R2 ;  /* 0x00000002ff0075a7 */ /* 0x000e640008001105 */
[----:B-1----:R-:W-:Y:S05]  /*2800*/  @!P0 BRA `(.L_x_44) ;  /* 0x0000005c00b08947 */ /* 0x002fea0003800000 */
.L_x_144:
[----:B------:R-:W-:-:S04]  /*2810*/  UIADD3 UR4, UPT, UPT, UR4, 0x1, URZ ;  /* 0x0000000104047890 */ /* 0x000fc8000fffe0ff */
[----:B------:R-:W-:-:S04]  /*2820*/  UISETP.NE.AND UP0, UPT, UR4, 0x3, UPT ;  /* 0x000000030400788c */ /* 0x000fc8000bf05270 */
[----:B------:R-:W-:Y:S02]  /*2830*/  USEL UR5, URZ, 0x1, UP0 ;  /* 0x00000001ff057887 */ /* 0x000fe40008000000 */
[----:B------:R-:W-:-:S04]  /*2840*/  USEL UR4, UR4, URZ, UP0 ;  /* 0x000000ff04047287 */ /* 0x000fc80008000000 */
[----:B------:R-:W-:Y:S01]  /*2850*/  ULEA UR4, UR4, UR7, 0x3 ;  /* 0x0000000704047291 */ /* 0x000fe2000f8e18ff */
[----:B-1----:R-:W-:-:S04]  /*2860*/  LOP3.LUT R2, R12, UR5, RZ, 0x3c, !PT ;  /* 0x000000050c027c12 */ /* 0x002fc8000f8e3cff */
[----:B------:R-:W-:Y:S01]  /*2870*/  SHF.L.U32 R2, R2, 0x1f, RZ ;  /* 0x0000001f02027819 */ /* 0x000fe200000006ff */
[----:B------:R-:W-:-:S07]  /*2880*/  IMAD.U32 R0, RZ, RZ, UR4 ;  /* 0x00000004ff007e24 */ /* 0x000fce000f8e00ff */
.L_x_45:
[----:B-1----:R1:W2:Y:S02]  /*2890*/  SYNCS.PHASECHK.TRANS64.TRYWAIT P0, [R0+URZ], R2 ;  /* 0x00000002000075a7 */ /* 0x0022a400080011ff */
[----:B--2---:R-:W-:Y:S05]  /*28a0*/  @!P0 NANOSLEEP.SYNCS 0x989680 ;  /* 0x009896800000895d */ /* 0x004fea0003900000 */
[----:B------:R-:W2:Y:S02]  /*28b0*/  @!P0 SYNCS.PHASECHK.TRANS64 P0, [R0+URZ], R2 ;  /* 0x00000002000085a7 */ /* 0x000ea400080010ff */
[----:B--2---:R-:W-:Y:S05]  /*28c0*/  @P0 EXIT ;  /* 0x000000000000094d */ /* 0x004fea0003800000 */
[----:B------:R-:W-:Y:S05]  /*28d0*/  BRA `(.L_x_45) ;  /* 0xfffffffc00ec7947 */ /* 0x000fea000383ffff */
.L_x_22:
[----:B------:R-:W1:Y:S02]  /*28e0*/  S2UR UR4, SR_CgaCtaId ;  /* 0x00000000000479c3 */ /* 0x000e640000008800 */
[----:B-1----:R-:W-:-:S04]  /*28f0*/  UISETP.NE.AND UP0, UPT, UR4, URZ, UPT ;  /* 0x000000ff0400728c */ /* 0x002fc8000bf05270 */
[----:B------:R-:W-:-:S09]  /*2900*/  UISETP.NE.OR UP0, UPT, UR17, 0x1, UP0 ;  /* 0x000000011100788c */ /* 0x000fd20008705670 */
[----:B------:R-:W-:Y:S05]  /*2910*/  BRA.U UP0, `(.L_x_46) ;  /* 0x00000005004c7547 */ /* 0x000fea000b800000 */
[----:B------:R-:W1:Y:S01]  /*2920*/  S2UR UR5, SR_CgaCtaId ;  /* 0x00000000000579c3 */ /* 0x000e620000008800 */
[----:B------:R-:W-:Y:S01]  /*2930*/  UMOV UR4, 0x400 ;  /* 0x0000040000047882 */ /* 0x000fe20000000000 */
[----:B------:R-:W-:Y:S01]  /*2940*/  ISETP.GE.U32.AND P2, PT, R0, 0x2, PT ;  /* 0x000000020000780c */ /* 0x000fe20003f46070 */
[----:B------:R-:W-:Y:S01]  /*2950*/  IMAD.MOV.U32 R12, RZ, RZ, 0x1 ;  /* 0x00000001ff0c7424 */ /* 0x000fe200078e00ff */
[----:B------:R-:W-:Y:S02]  /*2960*/  CS2R R10, SRZ ;  /* 0x00000000000a7805 */ /* 0x000fe4000001ff00 */
[----:B------:R-:W-:Y:S01]  /*2970*/  CS2R R8, SRZ ;  /* 0x0000000000087805 */ /* 0x000fe2000001ff00 */
[----:B-1----:R-:W-:-:S03]  /*2980*/  ULEA UR6, UR5, UR4, 0x18 ;  /* 0x0000000405067291 */ /* 0x002fc6000f8ec0ff */
[----:B------:R-:W-:-:S09]  /*2990*/  UMOV UR5, URZ ;  /* 0x000000ff00057c82 */ /* 0x000fd20008000000 */
.L_x_50:
[----:B------:R-:W-:Y:S02]  /*29a0*/  LEA R2, R8, UR6, 0x3 ;  /* 0x0000000608027c11 */ /* 0x000fe4000f8e18ff */
[----:B------:R-:W-:-:S03]  /*29b0*/  SHF.L.U32 R4, R9, 0x1f, RZ ;  /* 0x0000001f09047819 */ /* 0x000fc600000006ff */
[----:B------:R-:W-:Y:S01]  /*29c0*/  VIADD R5, R2, 0xf0 ;  /* 0x000000f002057836 */ /* 0x000fe20000000000 */
[----:B------:R-:W1:Y:S02]  /*29d0*/  SYNCS.PHASECHK.TRANS64.TRYWAIT P0, [R2+URZ+0xe0], R4 ;  /* 0x0000e004020075a7 */ /* 0x000e6400080011ff */
[----:B-1----:R-:W-:Y:S05]  /*29e0*/  @!P0 BRA `(.L_x_47) ;  /* 0x0000005c00508947 */ /* 0x002fea0003800000 */
.L_x_145:
[----:B------:R-:W-:Y:S01]  /*29f0*/  ULEA UR4, UR5, UR6, 0x3 ;  /* 0x0000000605047291 */ /* 0x000fe2000f8e18ff */
[----:B-1----:R-:W-:Y:S01]  /*2a00*/  PRMT R2, RZ, 0x654, R5 ;  /* 0x00000654ff027816 */ /* 0x002fe20000000005 */
[----:B------:R-:W-:Y:S01]  /*2a10*/  @!P2 IMAD.MOV.U32 R4, RZ, RZ, 0x10 ;  /* 0x00000010ff04a424 */ /* 0x000fe200078e00ff */
[----:B------:R-:W-:Y:S01]  /*2a20*/  SHF.L.U32 R5, R12, 0x1f, RZ ;  /* 0x0000001f0c057819 */ /* 0x000fe200000006ff */
[----:B------:R-:W-:Y:S01]  /*2a30*/  UIADD3 UR7, UPT, UPT, UR4, 0x80, URZ ;  /* 0x0000008004077890 */ /* 0x000fe2000fffe0ff */
[----:B------:R1:W-:Y:S05]  /*2a40*/  SYNCS.ARRIVE.TRANS64.RED.A1T0 RZ, [R2+URZ], RZ ;  /* 0x000000ff02ff79a7 */ /* 0x0003ea00081004ff */
[----:B------:R-:W-:Y:S01]  /*2a50*/  IMAD.U32 R6, RZ, RZ, UR7 ;  /* 0x00000007ff067e24 */ /* 0x000fe2000f8e00ff */
[----:B------:R-:W2:Y:S04]  /*2a60*/  SYNCS.PHASECHK.TRANS64.TRYWAIT P0, [UR4+0x90], R5 ;  /* 0x00009005ff0075a7 */ /* 0x000ea80008001104 */
[----:B------:R-:W-:Y:S01]  /*2a70*/  PRMT R6, R0, 0x654, R6 ;  /* 0x0000065400067816 */ /* 0x000fe20000000006 */
[----:B-12---:R-:W-:Y:S06]  /*2a80*/  @!P0 BRA `(.L_x_48) ;  /* 0x0000005c003c8947 */ /* 0x006fec0003800000 */
.L_x_147:
[----:B------:R-:W-:Y:S01]  /*2a90*/  ULEA UR8, UR5, UR6, 0x4 ;  /* 0x0000000605087291 */ /* 0x000fe2000f8e20ff */
[----:B------:R-:W-:Y:S01]  /*2aa0*/  SEL R3, R6, R3, !P2 ;  /* 0x0000000306037207 */ /* 0x000fe20005000000 */
[----:B------:R-:W-:Y:S01]  /*2ab0*/  UIADD3 UR9, UPT, UPT, UR4, 0x80, URZ ;  /* 0x0000008004097890 */ /* 0x000fe2000fffe0ff */
[----:B-1----:R-:W-:Y:S01]  /*2ac0*/  LEA R2, R11, UR6, 0x3 ;  /* 0x000000060b027c11 */ /* 0x002fe2000f8e18ff */
[----:B------:R-:W-:Y:S01]  /*2ad0*/  UIADD3 UR8, UPT, UPT, UR8, 0x110, URZ ;  /* 0x0000011008087890 */ /* 0x000fe2000fffe0ff */
[----:B------:R1:W-:Y:S01]  /*2ae0*/  @!P2 SYNCS.ARRIVE.TRANS64.RED RZ, [R3+URZ], R4 ;  /* 0x0000000403ffa9a7 */ /* 0x0003e200080004ff */
[----:B------:R-:W-:Y:S01]  /*2af0*/  UIADD3 UR4, UPT, UPT, UR5, 0x1, URZ ;  /* 0x0000000105047890 */ /* 0x000fe2000fffe0ff */
[----:B------:R-:W-:-:S03]  /*2b00*/  VIADD R8, R8, 0x1 ;  /* 0x0000000108087836 */ /* 0x000fc60000000000 */
[----:B------:R-:W-:Y:S02]  /*2b10*/  UISETP.NE.AND UP0, UPT, UR4, 0x2, UPT ;  /* 0x000000020400788c */ /* 0x000fe4000bf05270 */
[----:B------:R-:W-:Y:S01]  /*2b20*/  ISETP.NE.AND P0, PT, R8, 0x2, PT ;  /* 0x000000020800780c */ /* 0x000fe20003f05270 */
[----:B------:R-:W-:Y:S06]  /*2b30*/  UGETNEXTWORKID.BROADCAST [UR8], [UR9] ;  /* 0x00000000080073ca */ /* 0x000fec0008000100 */
[----:B------:R-:W-:Y:S02]  /*2b40*/  USEL UR7, URZ, 0x1, UP0 ;  /* 0x00000001ff077887 */ /* 0x000fe40008000000 */
[----:B------:R-:W-:-:S04]  /*2b50*/  USEL UR5, UR4, URZ, UP0 ;  /* 0x000000ff04057287 */ /* 0x000fc80008000000 */
[----:B------:R-:W-:Y:S02]  /*2b60*/  LOP3.LUT R12, R12, UR7, RZ, 0x3c, !PT ;  /* 0x000000070c0c7c12 */ /* 0x000fe4000f8e3cff */
[----:B-1----:R-:W-:-:S04]  /*2b70*/  SHF.L.U32 R4, R10, 0x1f, RZ ;  /* 0x0000001f0a047819 */ /* 0x002fc800000006ff */
[----:B------:R-:W1:Y:S02]  /*2b80*/  SYNCS.PHASECHK.TRANS64.TRYWAIT P1, [R2+URZ+0x80], R4 ;  /* 0x00008004020075a7 */ /* 0x000e6400080211ff */
[----:B-1----:R-:W-:Y:S05]  /*2b90*/  @!P1 BRA `(.L_x_49) ;  /* 0x0000005c00109947 */ /* 0x002fea0003800000 */
.L_x_148:
[C---:B-1----:R-:W-:Y:S01]  /*2ba0*/  LEA R4, R11.reuse, UR6, 0x4 ;  /* 0x000000060b047c11 */ /* 0x042fe2000f8e20ff */
[----:B------:R-:W-:Y:S01]  /*2bb0*/  VIADD R2, R2, 0x90 ;  /* 0x0000009002027836 */ /* 0x000fe20000000000 */
[----:B------:R-:W-:Y:S01]  /*2bc0*/  SEL R8, R8, RZ, P0 ;  /* 0x000000ff08087207 */ /* 0x000fe20000000000 */
[----:B------:R-:W-:-:S03]  /*2bd0*/  VIADD R11, R11, 0x1 ;  /* 0x000000010b0b7836 */ /* 0x000fc60000000000 */
[----:B------:R-:W1:Y:S01]  /*2be0*/  LDS.128 R4, [R4+0x110] ;  /* 0x0001100004047984 */ /* 0x000e620000000c00 */
[----:B------:R-:W-:Y:S02]  /*2bf0*/  PRMT R2, RZ, 0x654, R2 ;  /* 0x00000654ff027816 */ /* 0x000fe40000000002 */
[C---:B------:R-:W-:Y:S01]  /*2c00*/  ISETP.NE.AND P1, PT, R11.reuse, 0x2, PT ;  /* 0x000000020b00780c */ /* 0x040fe20003f25270 */
[----:B------:R-:W-:Y:S01]  /*2c10*/  @!PT LDS RZ, [RZ] ;  /* 0x00000000fffff984 */ /* 0x000fe20000000800 */
[----:B------:R-:W-:Y:S01]  /*2c20*/  @!PT LDS RZ, [RZ] ;  /* 0x00000000fffff984 */ /* 0x000fe20000000800 */
[----:B------:R-:W-:Y:S01]  /*2c30*/  @!PT LDS RZ, [RZ] ;  /* 0x00000000fffff984 */ /* 0x000fe20000000800 */
[----:B------:R-:W-:Y:S01]  /*2c40*/  @!PT LDS RZ, [RZ] ;  /* 0x00000000fffff984 */ /* 0x000fe20000000800 */
[----:B------:R2:W-:Y:S06]  /*2c50*/  MEMBAR.ALL.CTA ;  /* 0x0000000000007992 */ /* 0x0005ec0000008000 */
[----:B--2---:R-:W2:Y:S01]  /*2c60*/  FENCE.VIEW.ASYNC.S ;  /* 0x00000000000073c6 */ /* 0x004ea20000000000 */
[----:B------:R-:W-:Y:S01]  /*2c70*/  SEL R11, R11, RZ, P1 ;  /* 0x000000ff0b0b7207 */ /* 0x000fe20000800000 */
[----:B--2---:R2:W-:Y:S01]  /*2c80*/  SYNCS.ARRIVE.TRANS64.RED.A1T0 RZ, [R2+URZ], RZ ;  /* 0x000000ff02ff79a7 */ /* 0x0045e200081004ff */
[----:B-1----:R-:W-:-:S02]  /*2c90*/  LOP3.LUT P3, RZ, R6, 0x1, RZ, 0xc0, !PT ;  /* 0x0000000106ff7812 */ /* 0x002fc4000786c0ff */
[----:B------:R-:W-:-:S04]  /*2ca0*/  SEL R4, RZ, 0x1, P1 ;  /* 0x00000001ff047807 */ /* 0x000fc80000800000 */
[----:B------:R-:W-:Y:S02]  /*2cb0*/  LOP3.LUT R10, R10, R4, RZ, 0x3c, !PT ;  /* 0x000000040a0a7212 */ /* 0x000fe400078e3cff */
[----:B--2---:R-:W-:-:S04]  /*2cc0*/  SEL R2, RZ, 0x1, P0 ;  /* 0x00000001ff027807 */ /* 0x004fc80000000000 */
[----:B------:R-:W-:Y:S01]  /*2cd0*/  LOP3.LUT R9, R9, R2, RZ, 0x3c, !PT ;  /* 0x0000000209097212 */ /* 0x000fe200078e3cff */
[----:B------:R-:W-:Y:S06]  /*2ce0*/  @P3 BRA `(.L_x_50) ;  /* 0xfffffffc002c3947 */ /* 0x000fec000383ffff */
[----:B------:R-:W-:Y:S01]  /*2cf0*/  ULEA UR4, UR5, UR6, 0x3 ;  /* 0x0000000605047291 */ /* 0x000fe2000f8e18ff */
[----:B------:R-:W-:-:S08]  /*2d00*/  SHF.L.U32 R2, R12, 0x1f, RZ ;  /* 0x0000001f0c027819 */ /* 0x000fd000000006ff */
[----:B------:R-:W1:Y:S02]  /*2d10*/  SYNCS.PHASECHK.TRANS64 P0, [UR4+0x90], R2 ;  /* 0x00009002ff0075a7 */ /* 0x000e640008001004 */
[----:B-1----:R-:W-:Y:S05]  /*2d20*/  @P0 BRA `(.L_x_51) ;  /* 0x0000000000080947 */ /* 0x002fea0003800000 */
[----:B------:R-:W1:Y:S02]  /*2d30*/  SYNCS.PHASECHK.TRANS64.TRYWAIT P0, [UR4+0x90], R2 ;  /* 0x00009002ff0075a7 */ /* 0x000e640008001104 */
[----:B-1----:R-:W-:Y:S05]  /*2d40*/  @!P0 BRA `(.L_x_52) ;  /* 0x0000005800b88947 */ /* 0x002fea0003800000 */
.L_x_51:
[----:B------:R-:W-:-:S04]  /*2d50*/  UIADD3 UR7, UPT, UPT, UR5, 0x1, URZ ;  /* 0x0000000105077890 */ /* 0x000fc8000fffe0ff */
[----:B------:R-:W-:-:S04]  /*2d60*/  UISETP.NE.AND UP0, UPT, UR7, 0x2, UPT ;  /* 0x000000020700788c */ /* 0x000fc8000bf05270 */
[----:B------:R-:W-:Y:S02]  /*2d70*/  USEL UR8, URZ, 0x1, UP0 ;  /* 0x00000001ff087887 */ /* 0x000fe40008000000 */
[----:B------:R-:W-:-:S04]  /*2d80*/  USEL UR7, UR7, URZ, UP0 ;  /* 0x000000ff07077287 */ /* 0x000fc80008000000 */
[----:B------:R-:W-:Y:S01]  /*2d90*/  ULEA UR7, UR7, UR6, 0x3 ;  /* 0x0000000607077291 */ /* 0x000fe2000f8e18ff */
[----:B-1----:R-:W-:-:S04]  /*2da0*/  LOP3.LUT R2, R12, UR8, RZ, 0x3c, !PT ;  /* 0x000000080c027c12 */ /* 0x002fc8000f8e3cff */
[----:B------:R-:W-:-:S04]  /*2db0*/  SHF.L.U32 R0, R2, 0x1f, RZ ;  /* 0x0000001f02007819 */ /* 0x000fc800000006ff */
[----:B------:R-:W1:Y:S02]  /*2dc0*/  SYNCS.PHASECHK.TRANS64 P0, [UR7+0x90], R0 ;  /* 0x00009000ff0075a7 */ /* 0x000e640008001007 */
[----:B-1----:R-:W-:Y:S05]  /*2dd0*/  @P0 EXIT ;  /* 0x000000000000094d */ /* 0x002fea0003800000 */
[----:B------:R-:W-:Y:S02]  /*2de0*/  SHF.L.U32 R2, R2, 0x1f, RZ ;  /* 0x0000001f02027819 */ /* 0x000fe400000006ff */
[----:B------:R-:W-:-:S07]  /*2df0*/  MOV R0, UR7 ;  /* 0x0000000700007c02 */ /* 0x000fce0008000f00 */
.L_x_53:
[----:B-1----:R1:W2:Y:S02]  /*2e00*/  SYNCS.PHASECHK.TRANS64.TRYWAIT P0, [R0+URZ+0x90], R2 ;  /* 0x00009002000075a7 */ /* 0x0022a400080011ff */
[----:B--2---:R-:W-:Y:S05]  /*2e10*/  @!P0 NANOSLEEP.SYNCS 0x989680 ;  /* 0x009896800000895d */ /* 0x004fea0003900000 */
[----:B------:R-:W2:Y:S02]  /*2e20*/  @!P0 SYNCS.PHASECHK.TRANS64 P0, [R0+URZ+0x90], R2 ;  /* 0x00009002000085a7 */ /* 0x000ea400080010ff */
[----:B--2---:R-:W-:Y:S05]  /*2e30*/  @P0 EXIT ;  /* 0x000000000000094d */ /* 0x004fea0003800000 */
[----:B------:R-:W-:Y:S05]  /*2e40*/  BRA `(.L_x_53) ;  /* 0xfffffffc00ec7947 */ /* 0x000fea000383ffff */
.L_x_46:
[----:B------:R-:W-:Y:S05]  /*2e50*/  BRA.U UP4, `(.L_x_54) ;  /* 0x0000000d04d87547 */ /* 0x000fea000b800000 */
[----:B------:R-:W1:Y:S01]  /*2e60*/  S2UR UR7, SR_CgaCtaId ;  /* 0x00000000000779c3 */ /* 0x000e620000008800 */
[----:B------:R-:W-:Y:S01]  /*2e70*/  UMOV UR4, 0x40 ;  /* 0x0000004000047882 */ /* 0x000fe20000000000 */
[----:B------:R-:W-:Y:S01]  /*2e80*/  NOP ;  /* 0x0000000000007918 */ /* 0x000fe20000000000 */
[----:B------:R-:W-:Y:S01]  /*2e90*/  UMOV UR6, 0x400 ;  /* 0x0000040000067882 */ /* 0x000fe20000000000 */
[----:B-1----:R-:W-:Y:S02]  /*2ea0*/  ULEA UR5, UR7, UR4, 0x18 ;  /* 0x0000000407057291 */ /* 0x002fe4000f8ec0ff */
[----:B------:R-:W-:-:S07]  /*2eb0*/  ULEA UR6, UR7, UR6, 0x18 ;  /* 0x0000000607067291 */ /* 0x000fce000f8ec0ff */
[----:B------:R-:W1:Y:S02]  /*2ec0*/  LDS.U8 R0, [UR5+0x1c] ;  /* 0x00001c05ff007984 */ /* 0x000e640008000000 */
[----:B-1----:R-:W-:-:S13]  /*2ed0*/  ISETP.NE.AND P0, PT, R0, RZ, PT ;  /* 0x000000ff0000720c */ /* 0x002fda0003f05270 */
[----:B------:R-:W-:Y:S05]  /*2ee0*/  @P0 BRA `(.L_x_55) ;  /* 0x0000000000580947 */ /* 0x000fea0003800000 */
[----:B------:R-:W-:-:S13]  /*2ef0*/  ELECT P0, URZ, PT ;  /* 0x0000000000ff782f */ /* 0x000fda0003800000 */
[----:B------:R-:W-:Y:S05]  /*2f00*/  @!P0 BRA `(.L_x_56) ;  /* 0x0000000000608947 */ /* 0x000fea0003800000 */
[----:B------:R-:W-:Y:S01]  /*2f10*/  UMOV UR4, 0x10 ;  /* 0x0000001000047882 */ /* 0x000fe20000000000 */
[----:B------:R-:W-:Y:S01]  /*2f20*/  HFMA2 R0, -RZ, RZ, 0, 5.9604644775390625e-08 ;  /* 0x00000001ff007431 */ /* 0x000fe200000001ff */
[----:B------:R-:W-:-:S03]  /*2f30*/  MOV R3, 0xffff ;  /* 0x0000ffff00037802 */ /* 0x000fc60000000f00 */
[----:B------:R-:W-:Y:S04]  /*2f40*/  DEPBAR.LE SB1, 0x36 ;  /* 0x00009d800000791a */ /* 0x000fe80000000000 */
[----:B------:R-:W1:Y:S02]  /*2f50*/  UTCATOMSWS.FIND_AND_SET.ALIGN UP0, UR4, UR4 ;  /* 0x00000004000475e3 */ /* 0x000e640008000800 */
[----:B-1----:R-:W-:Y:S01]  /*2f60*/  MOV R4, UR4 ;  /* 0x0000000400047c02 */ /* 0x002fe20008000f00 */
[----:B------:R-:W-:Y:S06]  /*2f70*/  BRA.U UP0, `(.L_x_57) ;  /* 0x0000000100187547 */ /* 0x000fec000b800000 */
.L_x_58:
[----:B------:R-:W-:Y:S05]  /*2f80*/  NANOSLEEP 0x64 ;  /* 0x000000640000795d */ /* 0x000fea0003800000 */
[----:B------:R-:W-:-:S05]  /*2f90*/  UMOV UR4, 0x10 ;  /* 0x0000001000047882 */ /* 0x000fca0000000000 */
[----:B------:R-:W-:Y:S04]  /*2fa0*/  DEPBAR.LE SB1, 0x36 ;  /* 0x00009d800000791a */ /* 0x000fe80000000000 */
[----:B------:R-:W1:Y:S02]  /*2fb0*/  UTCATOMSWS.FIND_AND_SET.ALIGN UP0, UR4, UR4 ;  /* 0x00000004000475e3 */ /* 0x000e640008000800 */
[----:B-1----:R-:W-:Y:S01]  /*2fc0*/  MOV R4, UR4 ;  /* 0x0000000400047c02 */ /* 0x002fe20008000f00 */
[----:B------:R-:W-:Y:S05]  /*2fd0*/  BRA.U !UP0, `(.L_x_58) ;  /* 0xfffffffd08e87547 */ /* 0x000fea000b83ffff */
.L_x_57:
[-C--:B------:R-:W-:Y:S02]  /*2fe0*/  SHF.L.U32 R3, R3, R4.reuse, RZ ;  /* 0x0000000403037219 */ /* 0x080fe400000006ff */
[----:B------:R-:W-:Y:S01]  /*2ff0*/  SHF.L.U32 R0, R0, R4, RZ ;  /* 0x0000000400007219 */ /* 0x000fe200000006ff */
[----:B------:R-:W-:Y:S02]  /*3000*/  IMAD.SHL.U32 R4, R4, 0x20, RZ ;  /* 0x0000002004047824 */ /* 0x000fe400078e00ff */
[----:B------:R1:W-:Y:S04]  /*3010*/  ATOMS.OR RZ, [UR5+0x14], R3 ;  /* 0x00001403ffff798c */ /* 0x0003e8000b000005 */
[----:B------:R1:W-:Y:S04]  /*3020*/  ATOMS.OR RZ, [UR5+0x18], R0 ;  /* 0x00001800ffff798c */ /* 0x0003e8000b000005 */
[----:B------:R1:W-:Y:S01]  /*3030*/  STS [UR6+0x130], R4 ;  /* 0x00013004ff007988 */ /* 0x0003e20008000806 */
[----:B------:R-:W-:Y:S05]  /*3040*/  BRA `(.L_x_56) ;  /* 0x0000000000107947 */ /* 0x000fea0003800000 */
.L_x_55:
[----:B------:R-:W-:Y:S02]  /*3050*/  MOV R0, 0xffffffff ;  /* 0xffffffff00007802 */ /* 0x000fe40000000f00 */
[----:B------:R-:W-:-:S03]  /*3060*/  MOV R4, 0x3090 ;  /* 0x0000309000047802 */ /* 0x000fc60000000f00 */
[----:B------:R1:W-:Y:S04]  /*3070*/  STS [UR6+0x130], R0 ;  /* 0x00013000ff007988 */ /* 0x0003e80008000806 */
[----:B-1---5:R-:W-:Y:S05]  /*3080*/  CALL.REL.NOINC `($__internal_1_$__cuda_sm10x_tcgen05_guardrail_trap_phase_invalid_during_alloc) ;  /* 0x0000006000007944 */ /* 0x022fea0003c00000 */
.L_x_56:
[----:B------:R-:W-:Y:S05]  /*3090*/  WARPSYNC.ALL ;  /* 0x0000000000007948 */ /* 0x000fea0003800000 */
[----:B------:R-:W2:Y:S01]  /*30a0*/  S2UR UR4, SR_CgaCtaId ;  /* 0x00000000000479c3 */ /* 0x000ea20000008800 */
[----:B------:R-:W-:Y:S01]  /*30b0*/  UMOV UR26, 0x400 ;  /* 0x00000400001a7882 */ /* 0x000fe20000000000 */
[----:B------:R-:W-:-:S06]  /*30c0*/  NOP ;  /* 0x0000000000007918 */ /* 0x000fcc0000000000 */
[----:B------:R-:W-:Y:S06]  /*30d0*/  BAR.ARV 0x6, 0xa0 ;  /* 0x0182800000007b1d */ /* 0x000fec0000002000 */
[----:B------:R-:W3:Y:S01]  /*30e0*/  LDCU UR5, c[0x0][0x38c] ;  /* 0x00007180ff0577ac */ /* 0x000ee20008000800 */
[----:B------:R-:W-:Y:S01]  /*30f0*/  LOP3.LUT R2, R2, 0xffff, RZ, 0xc0, !PT ;  /* 0x0000ffff02027812 */ /* 0x000fe200078ec0ff */
[----:B------:R-:W-:Y:S01]  /*3100*/  IMAD.MOV.U32 R11, RZ, RZ, 0x1 ;  /* 0x00000001ff0b7424 */ /* 0x000fe200078e00ff */
[----:B------:R-:W-:Y:S01]  /*3110*/  CS2R R8, SRZ ;  /* 0x0000000000087805 */ /* 0x000fe2000001ff00 */
[----:B------:R-:W4:Y:S01]  /*3120*/  LDCU UR7, c[0x0][0x38c] ;  /* 0x00007180ff0777ac */ /* 0x000f220008000800 */
[----:B------:R-:W-:Y:S01]  /*3130*/  R2UR UR27, R2 ;  /* 0x00000000021b72ca */ /* 0x000fe200000e0000 */
[----:B------:R-:W-:Y:S01]  /*3140*/  IMAD.MOV.U32 R10, RZ, RZ, RZ ;  /* 0x000000ffff0a7224 */ /* 0x000fe200078e00ff */
[----:B------:R-:W-:Y:S01]  /*3150*/  UMOV UR30, URZ ;  /* 0x000000ff001e7c82 */ /* 0x000fe20008000000 */
[----:B------:R-:W-:Y:S01]  /*3160*/  UMOV UR24, URZ ;  /* 0x000000ff00187c82 */ /* 0x000fe20008000000 */
[----:B--2---:R-:W-:Y:S01]  /*3170*/  ULEA UR26, UR4, UR26, 0x18 ;  /* 0x0000001a041a7291 */ /* 0x004fe2000f8ec0ff */
[----:B------:R-:W-:Y:S01]  /*3180*/  UMOV UR38, 0x0 ;  /* 0x0000000000267882 */ /* 0x000fe20000000000 */
[----:B------:R-:W-:-:S02]  /*3190*/  UMOV UR39, 0x4200010 ;  /* 0x0420001000277882 */ /* 0x000fc40000000000 */
[----:B------:R-:W-:Y:S02]  /*31a0*/  UIADD3 UR4, UPT, UPT, UR26, 0x4400, URZ ;  /* 0x000044001a047890 */ /* 0x000fe4000fffe0ff */
[----:B------:R-:W-:Y:S02]  /*31b0*/  UIADD3 UR6, UPT, UPT, UR26, 0xa400, URZ ;  /* 0x0000a4001a067890 */ /* 0x000fe4000fffe0ff */
[----:B---3--:R-:W-:Y:S01]  /*31c0*/  UIADD3 UR5, UPT, UPT, UR5, 0x3f, URZ ;  /* 0x0000003f05057890 */ /* 0x008fe2000fffe0ff */
[----:B-1----:R-:W1:Y:S01]  /*31d0*/  LDS R0, [UR26+0x130] ;  /* 0x0001301aff007984 */ /* 0x002e620008000800 */
[----:B------:R-:W-:Y:S01]  /*31e0*/  UMOV UR36, 0x0 ;  /* 0x0000000000247882 */ /* 0x000fe20000000000 */
[----:B------:R-:W-:Y:S01]  /*31f0*/  UMOV UR37, 0x4200010 ;  /* 0x0420001000257882 */ /* 0x000fe20000000000 */
[----:B------:R-:W-:Y:S02]  /*3200*/  USHF.R.S32.HI UR40, URZ, 0x1f, UR5 ;  /* 0x0000001fff287899 */ /* 0x000fe40008011405 */
[----:B----4-:R-:W-:-:S02]  /*3210*/  UISETP.GE.AND UP4, UPT, UR7, 0x1, UPT ;  /* 0x000000010700788c */ /* 0x010fc4000bf86270 */
[----:B------:R-:W-:Y:S02]  /*3220*/  ULEA.HI UR40, UR40, UR5, URZ, 0x6 ;  /* 0x0000000528287291 */ /* 0x000fe4000f8f30ff */
[----:B------:R-:W-:Y:S02]  /*3230*/  USHF.R.U32.HI UR5, URZ, 0x4, UR4 ;  /* 0x00000004ff057899 */ /* 0x000fe40008011604 */
[----:B------:R-:W-:Y:S02]  /*3240*/  USHF.R.S32.HI UR40, URZ, 0x6, UR40 ;  /* 0x00000006ff287899 */ /* 0x000fe40008011428 */
[----:B------:R-:W-:Y:S02]  /*3250*/  USHF.R.U32.HI UR4, URZ, 0x4, UR6 ;  /* 0x00000004ff047899 */ /* 0x000fe40008011606 */
[----:B------:R-:W-:Y:S02]  /*3260*/  UISETP.LT.AND UP0, UPT, UR40, 0x1, UPT ;  /* 0x000000012800788c */ /* 0x000fe4000bf01270 */
[----:B------:R-:W-:-:S02]  /*3270*/  ULOP3.LUT UR5, UR5, 0x3fff, URZ, 0xc0, !UPT ;  /* 0x00003fff05057892 */ /* 0x000fc4000f8ec0ff */
[----:B------:R-:W-:Y:S02]  /*3280*/  ULOP3.LUT UR4, UR4, 0x3fff, URZ, 0xc0, !UPT ;  /* 0x00003fff04047892 */ /* 0x000fe4000f8ec0ff */
[----:B------:R-:W-:Y:S02]  /*3290*/  USEL UR41, UR40, 0x1, !UP0 ;  /* 0x0000000128297887 */ /* 0x000fe4000c000000 */
[----:B------:R-:W-:Y:S02]  /*32a0*/  ULOP3.LUT UR28, UR5, 0x10000, URZ, 0xfc, !UPT ;  /* 0x00010000051c7892 */ /* 0x000fe4000f8efcff */
[----:B------:R-:W-:Y:S02]  /*32b0*/  ULOP3.LUT UR29, UR4, 0x10000, URZ, 0xfc, !UPT ;  /* 0x00010000041d7892 */ /* 0x000fe4000f8efcff */
[----:B------:R-:W-:Y:S01]  /*32c0*/  UIADD3 UR41, UPT, UPT, -UR41, URZ, URZ ;  /* 0x000000ff29297290 */ /* 0x000fe2000fffe1ff */
[----:B------:R-:W-:Y:S01]  /*32d0*/  UMOV UR34, 0x0 ;  /* 0x0000000000227882 */ /* 0x000fe20000000000 */
[----:B------:R-:W-:Y:S01]  /*32e0*/  UMOV UR35, 0x4200010 ;  /* 0x0420001000237882 */ /* 0x000fe20000000000 */
[----:B------:R-:W-:Y:S01]  /*32f0*/  UMOV UR32, 0x0 ;  /* 0x0000000000207882 */ /* 0x000fe20000000000 */
[----:B------:R-:W-:Y:S01]  /*3300*/  UMOV UR33, 0x4200010 ;  /* 0x0420001000217882 */ /* 0x000fe20000000000 */
[----:B-1----:R-:W-:-:S15]  /*3310*/  R2UR UR42, R0 ;  /* 0x00000000002a72ca */ /* 0x002fde00000e0000 */
.L_x_65:
[----:B------:R-:W-:Y:S02]  /*3320*/  LEA R0, R10, UR26, 0x3 ;  /* 0x0000001a0a007c11 */ /* 0x000fe4000f8e18ff */
[----:B------:R-:W-:Y:S02]  /*3330*/  SHF.L.U32 R2, R9, 0x1f, RZ ;  /* 0x0000001f09027819 */ /* 0x000fe400000006ff */
[----:B------:R-:W-:Y:S01]  /*3340*/  PLOP3.LUT P0, PT, PT, PT, UP4, 0x80, 0x8 ;  /* 0x000000000008781c */ /* 0x000fe20003f0f048 */
[----:B------:R-:W-:Y:S01]  /*3350*/  VIADD R3, R0, 0x90 ;  /* 0x0000009000037836 */ /* 0x000fe20000000000 */
[----:B-1----:R-:W1:Y:S02]  /*3360*/  SYNCS.PHASECHK.TRANS64.TRYWAIT P1, [R0+URZ+0x80], R2 ;  /* 0x00008002000075a7 */ /* 0x002e6400080211ff */
[----:B-1-3--:R-:W-:Y:S09]  /*3370*/  @!P1 BRA `(.L_x_59) ;  /* 0x0000005400449947 */ /* 0x00aff20003800000 */
.L_x_150:
[----:B------:R-:W-:Y:S01]  /*3380*/  LEA R4, R10, UR26, 0x4 ;  /* 0x0000001a0a047c11 */ /* 0x000fe2000f8e20ff */
[----:B------:R-:W-:Y:S01]  /*3390*/  @UP4 ULEA UR4, UR24, UR26, 0x3 ;  /* 0x0000001a18044291 */ /* 0x000fe2000f8e18ff */
[----:B------:R-:W-:Y:S01]  /*33a0*/  PLOP3.LUT P2, PT, PT, PT, PT, 0x80, 0x8 ;  /* 0x000000000008781c */ /* 0x000fe20003f4f070 */
[----:B------:R-:W-:Y:S01]  /*33b0*/  ULEA UR31, UR30, UR26, 0x3 ;  /* 0x0000001a1e1f7291 */ /* 0x000fe2000f8e18ff */
[----:B------:R-:W-:Y:S02]  /*33c0*/  PRMT R3, RZ, 0x654, R3 ;  /* 0x00000654ff037816 */ /* 0x000fe40000000003 */
[----:B------:R-:W2:Y:S01]  /*33d0*/  LDS.128 R4, [R4+0x110] ;  /* 0x0001100004047984 */ /* 0x000ea20000000c00 */
[----:B-1----:R-:W-:Y:S02]  /*33e0*/  @P0 SHF.L.U32 R2, R8, 0x1f, RZ ;  /* 0x0000001f08020819 */ /* 0x002fe400000006ff */
[----:B------:R-:W-:Y:S01]  /*33f0*/  SHF.L.U32 R0, R11, 0x1f, RZ ;  /* 0x0000001f0b007819 */ /* 0x000fe200000006ff */
[----:B------:R-:W-:Y:S01]  /*3400*/  @!PT LDS RZ, [RZ] ;  /* 0x00000000fffff984 */ /* 0x000fe20000000800 */
[----:B------:R-:W-:Y:S01]  /*3410*/  @!PT LDS RZ, [RZ] ;  /* 0x00000000fffff984 */ /* 0x000fe20000000800 */
[----:B------:R-:W-:Y:S01]  /*3420*/  @!PT LDS RZ, [RZ] ;  /* 0x00000000fffff984 */ /* 0x000fe20000000800 */
[----:B------:R-:W-:Y:S01]  /*3430*/  @!PT LDS RZ, [RZ] ;  /* 0x00000000fffff984 */ /* 0x000fe20000000800 */
[----:B------:R1:W-:Y:S06]  /*3440*/  MEMBAR.ALL.CTA ;  /* 0x0000000000007992 */ /* 0x0003ec0000008000 */
[----:B-1----:R-:W1:Y:S02]  /*3450*/  FENCE.VIEW.ASYNC.S ;  /* 0x00000000000073c6 */ /* 0x002e640000000000 */
[----:B-1----:R1:W-:Y:S01]  /*3460*/  SYNCS.ARRIVE.TRANS64.RED.A1T0 RZ, [R3+URZ], RZ ;  /* 0x000000ff03ff79a7 */ /* 0x0023e200081004ff */
[----:B------:R1:W3:Y:S01]  /*3470*/  @P0 SYNCS.PHASECHK.TRANS64.TRYWAIT P2, [UR4], R2 ;  /* 0x00000002ff0005a7 */ /* 0x0002e20008041104 */
[----:B------:R-:W-:Y:S01]  /*3480*/  ULEA.HI UR4, UR30, UR30, URZ, 0x1 ;  /* 0x0000001e1e047291 */ /* 0x000fe2000f8f08ff */
[----:B--2---:R-:W-:-:S03]  /*3490*/  LOP3.LUT P1, RZ, R6, 0x1, RZ, 0xc0, !PT ;  /* 0x0000000106ff7812 */ /* 0x004fc6000782c0ff */
[----:B------:R-:W-:Y:S02]  /*34a0*/  USHF.L.U32 UR11, UR4, 0x6, URZ ;  /* 0x00000006040b7899 */ /* 0x000fe400080006ff */
[----:B------:R-:W-:Y:S02]  /*34b0*/  ULOP3.LUT UR4, UR4, 0xffe, URZ, 0xc0, !UPT ;  /* 0x00000ffe04047892 */ /* 0x000fe4000f8ec0ff */
[----:B------:R-:W-:Y:S02]  /*34c0*/  ULOP3.LUT UR11, UR11, 0xffffff80, URZ, 0xc0, !UPT ;  /* 0xffffff800b0b7892 */ /* 0x000fe4000f8ec0ff */
[----:B------:R-:W-:Y:S02]  /*34d0*/  UIADD3 UR4, UPT, UPT, -UR4, UR30, URZ ;  /* 0x0000001e04047290 */ /* 0x000fe4000fffe1ff */
[----:B------:R-:W-:Y:S01]  /*34e0*/  UIADD3 UR11, UPT, UPT, UR42, UR11, URZ ;  /* 0x0000000b2a0b7290 */ /* 0x000fe2000fffe0ff */
[----:B------:R-:W2:Y:S03]  /*34f0*/  SYNCS.PHASECHK.TRANS64.TRYWAIT P0, [UR31+0xc0], R0 ;  /* 0x0000c000ff0075a7 */ /* 0x000ea6000800111f */
[----:B------:R-:W-:Y:S01]  /*3500*/  ULEA UR11, UR4, UR11, 0x14 ;  /* 0x0000000b040b7291 */ /* 0x000fe2000f8ea0ff */
[----:B-123--:R-:W-:Y:S11]  /*3510*/  @!P0 BRA `(.L_x_60) ;  /* 0x0000005000f08947 */ /* 0x00eff60003800000 */
.L_x_152:
[----:B------:R-:W-:Y:S01]  /*3520*/  IADD3 R10, PT, PT, R10, 0x1, RZ ;  /* 0x000000010a0a7810 */ /* 0x000fe20007ffe0ff */
[----:B------:R-:W-:Y:S06]  /*3530*/  BRA.U !UP4, `(.L_x_61) ;  /* 0x000000010cc07547 */ /* 0x000fec000b800000 */
[----:B------:R-:W-:Y:S01]  /*3540*/  UPLOP3.LUT UP2, UPT, UPT, UPT, UPT, 0x40, 0x4 ;  /* 0x000000000004789c */ /* 0x000fe20003f4e870 */
[----:B------:R-:W-:Y:S01]  /*3550*/  UMOV UR23, UR41 ;  /* 0x0000002900177c82 */ /* 0x000fe20008000000 */
[----:B------:R-:W-:Y:S01]  /*3560*/  UMOV UR22, UR40 ;  /* 0x0000002800167c82 */ /* 0x000fe20008000000 */
[----:B------:R-:W-:-:S08]  /*3570*/  UMOV UR10, UR24 ;  /* 0x00000018000a7c82 */ /* 0x000fd00008000000 */
.L_x_64:
[----:B------:R-:W-:Y:S02]  /*3580*/  UIADD3 UR23, UPT, UPT, UR23, 0x1, URZ ;  /* 0x0000000117177890 */ /* 0x000fe4000fffe0ff */
[----:B--2---:R-:W-:Y:S02]  /*3590*/  ULEA UR5, UR10, UR26, 0x3 ;  /* 0x0000001a0a057291 */ /* 0x004fe4000f8e18ff */
[----:B------:R-:W-:Y:S01]  /*35a0*/  UISETP.NE.AND UP3, UPT, UR23, URZ, UPT ;  /* 0x000000ff1700728c */ /* 0x000fe2000bf65270 */
[----:B---3--:R-:W-:Y:S10]  /*35b0*/  @P2 BRA `(.L_x_62) ;  /* 0x00000000000c2947 */ /* 0x008ff40003800000 */
[----:B-1----:R-:W-:Y:S04]  /*35c0*/  SHF.L.U32 R2, R8, 0x1f, RZ ;  /* 0x0000001f08027819 */ /* 0x002fe800000006ff */
[----:B------:R-:W1:Y:S02]  /*35d0*/  SYNCS.PHASECHK.TRANS64.TRYWAIT P0, [UR5], R2 ;  /* 0x00000002ff0075a7 */ /* 0x000e640008001105 */
[----:B-1----:R-:W-:Y:S05]  /*35e0*/  @!P0 BRA `(.L_x_63) ;  /* 0x0000005000d48947 */ /* 0x002fea0003800000 */
.L_x_62:
[----:B------:R-:W-:Y:S01]  /*35f0*/  UISETP.NE.AND UP0, UPT, UR22, 0x1, UPT ;  /* 0x000000011600788c */ /* 0x000fe2000bf05270 */
[----:B------:R-:W-:Y:S01]  /*3600*/  PLOP3.LUT P2, PT, PT, PT, PT, 0x80, 0x8 ;  /* 0x000000000008781c */ /* 0x000fe20003f4f070 */
[----:B------:R-:W-:Y:S02]  /*3610*/  UIADD3 UR4, UPT, UPT, UR10, 0x1, URZ ;  /* 0x000000010a047890 */ /* 0x000fe4000fffe0ff */
[----:B------:R-:W-:Y:S02]  /*3620*/  UIADD3 UR25, UPT, UPT, UR5, 0x18, URZ ;  /* 0x0000001805197890 */ /* 0x000fe4000fffe0ff */
[----:B------:R-:W-:Y:S01]  /*3630*/  UISETP.NE.AND UP1, UPT, UR4, 0x3, UPT ;  /* 0x000000030400788c */ /* 0x000fe2000bf25270 */
[----:B------:R-:W-:Y:S01]  /*3640*/  PLOP3.LUT P0, PT, PT, PT, UP0, 0x80, 0x8 ;  /* 0x000000000008781c */ /* 0x000fe20003f0f008 */
[----:B------:R-:W-:Y:S02]  /*3650*/  UIADD3 UR22, UPT, UPT, UR22, -0x1, URZ ;  /* 0xffffffff16167890 */ /* 0x000fe4000fffe0ff */
[----:B------:R-:W-:Y:S02]  /*3660*/  USEL UR6, URZ, 0x1, UP1 ;  /* 0x00000001ff067887 */ /* 0x000fe40008800000 */
[----:B------:R-:W-:Y:S01]  /*3670*/  USEL UR24, UR4, URZ, UP1 ;  /* 0x000000ff04187287 */ /* 0x000fe20008800000 */
[----:B------:R-:W-:Y:S01]  /*3680*/  UMOV UR7, 0x40004040 ;  /* 0x4000404000077882 */ /* 0x000fe20000000000 */
[----:B------:R-:W-:Y:S02]  /*3690*/  UMOV UR5, 0x40004040 ;  /* 0x4000404000057882 */ /* 0x000fe40000000000 */
[----:B------:R-:W-:Y:S01]  /*36a0*/  @UP0 ULEA UR4, UR24, UR26, 0x3 ;  /* 0x0000001a18040291 */ /* 0x000fe2000f8e18ff */
[----:B------:R-:W-:Y:S01]  /*36b0*/  LOP3.LUT R8, R8, UR6, RZ, 0x3c, !PT ;  /* 0x0000000608087c12 */ /* 0x000fe2000f8e3cff */
[----:B------:R-:W-:Y:S01]  /*36c0*/  ULEA UR6, UR10, UR29, 0xa ;  /* 0x0000001d0a067291 */ /* 0x000fe2000f8e50ff */
[----:B------:R-:W-:Y:S02]  /*36d0*/  UMOV UR21, 0x40004040 ;  /* 0x4000404000157882 */ /* 0x000fe40000000000 */
[----:B-1----:R-:W-:Y:S01]  /*36e0*/  @P0 SHF.L.U32 R0, R8, 0x1f, RZ ;  /* 0x0000001f08000819 */ /* 0x002fe200000006ff */
[----:B------:R-:W-:Y:S02]  /*36f0*/  UIADD3 UR20, UPT, UPT, UR6, 0x2, URZ ;  /* 0x0000000206147890 */ /* 0x000fe4000fffe0ff */
[----:B------:R-:W-:Y:S01]  /*3700*/  UIADD3 UR16, UPT, UPT, UR6, 0x4, URZ ;  /* 0x0000000406107890 */ /* 0x000fe2000fffe0ff */
[----:B------:R2:W3:Y:S01]  /*3710*/  @P0 SYNCS.PHASECHK.TRANS64.TRYWAIT P2, [UR4], R0 ;  /* 0x00000000ff0005a7 */ /* 0x0004e20008041104 */
[----:B------:R-:W-:Y:S02]  /*3720*/  ULEA UR4, UR10, UR28, 0x9 ;  /* 0x0000001c0a047291 */ /* 0x000fe4000f8e48ff */
[----:B------:R-:W-:Y:S02]  /*3730*/  UIADD3 UR12, UPT, UPT, UR6, 0x6, URZ ;  /* 0x00000006060c7890 */ /* 0x000fe4000fffe0ff */
[----:B------:R-:W-:Y:S02]  /*3740*/  UIADD3 UR18, UPT, UPT, UR4, 0x2, URZ ;  /* 0x0000000204127890 */ /* 0x000fe4000fffe0ff */
[----:B------:R-:W-:Y:S02]  /*3750*/  UIADD3 UR14, UPT, UPT, UR4, 0x4, URZ ;  /* 0x00000004040e7890 */ /* 0x000fe4000fffe0ff */
[----:B------:R-:W-:Y:S01]  /*3760*/  UIADD3 UR8, UPT, UPT, UR4, 0x6, URZ ;  /* 0x0000000604087890 */ /* 0x000fe2000fffe0ff */
[----:B------:R2:W-:Y:S01]  /*3770*/  UTCHMMA gdesc[UR4], gdesc[UR6], tmem[UR11], tmem[UR38], idesc[UR39], UP2 ;  /* 0x00ff2606040075ea */ /* 0x0005e2000900000b */
[----:B------:R-:W-:Y:S01]  /*3780*/  UPLOP3.LUT UP2, UPT, UPT, UPT, UPT, 0x80, 0x8 ;  /* 0x000000000008789c */ /* 0x000fe20003f4f070 */
[----:B------:R-:W-:Y:S01]  /*3790*/  UMOV UR19, 0x40004040 ;  /* 0x4000404000137882 */ /* 0x000fe20000000000 */
[----:B------:R-:W-:Y:S01]  /*37a0*/  UMOV UR17, 0x40004040 ;  /* 0x4000404000117882 */ /* 0x000fe20000000000 */
[----:B------:R2:W-:Y:S01]  /*37b0*/  UTCHMMA gdesc[UR18], gdesc[UR20], tmem[UR11], tmem[UR36], idesc[UR37], UPT ;  /* 0x00ff2414120075ea */ /* 0x0005e2000b80000b */
[----:B------:R-:W-:Y:S01]  /*37c0*/  UMOV UR15, 0x40004040 ;  /* 0x40004040000f7882 */ /* 0x000fe20000000000 */
[----:B------:R-:W-:Y:S01]  /*37d0*/  UMOV UR13, 0x40004040 ;  /* 0x40004040000d7882 */ /* 0x000fe20000000000 */
[----:B------:R-:W-:Y:S01]  /*37e0*/  UMOV UR9, 0x40004040 ;  /* 0x4000404000097882 */ /* 0x000fe20000000000 */
[----:B------:R2:W-:Y:S01]  /*37f0*/  UTCHMMA gdesc[UR14], gdesc[UR16], tmem[UR11], tmem[UR34], idesc[UR35], UPT ;  /* 0x00ff22100e0075ea */ /* 0x0005e2000b80000b */
[----:B------:R2:W-:Y:S01]  /*3800*/  UTCHMMA gdesc[UR8], gdesc[UR12], tmem[UR11], tmem[UR32], idesc[UR33], UPT ;  /* 0x00ff200c080075ea */ /* 0x0005e2000b80000b */
[----:B------:R2:W-:Y:S01]  /*3810*/  UTCBAR.MULTICAST [UR25], URZ, UR27 ;  /* 0x000000ff190073e9 */ /* 0x0005e2000800081b */
[----:B------:R-:W-:Y:S01]  /*3820*/  UMOV UR10, UR24 ;  /* 0x00000018000a7c82 */ /* 0x000fe20008000000 */
[----:B------:R-:W-:Y:S05]  /*3830*/  BRA.U UP3, `(.L_x_64) ;  /* 0xfffffffd03507547 */ /* 0x000fea000b83ffff */
.L_x_61:
[----:B--2---:R-:W-:Y:S01]  /*3840*/  UIADD3 UR4, UPT, UPT, UR30, 0x1, URZ ;  /* 0x000000011e047890 */ /* 0x004fe2000fffe0ff */
[C---:B------:R-:W-:Y:S01]  /*3850*/  ISETP.NE.AND P0, PT, R10.reuse, 0x2, PT ;  /* 0x000000020a00780c */ /* 0x040fe20003f05270 */
[----:B------:R-:W-:Y:S02]  /*3860*/  UIADD3 UR5, UPT, UPT, UR31, 0xa0, URZ ;  /* 0x000000a01f057890 */ /* 0x000fe4000fffe0ff */
[----:B------:R-:W-:Y:S01]  /*3870*/  UISETP.NE.AND UP0, UPT, UR4, 0x4, UPT ;  /* 0x000000040400788c */ /* 0x000fe2000bf05270 */
[----:B-1----:R-:W-:Y:S02]  /*3880*/  SEL R0, RZ, 0x1, P0 ;  /* 0x00000001ff007807 */ /* 0x002fe40000000000 */
[----:B------:R-:W-:Y:S01]  /*3890*/  SEL R10, R10, RZ, P0 ;  /* 0x000000ff0a0a7207 */ /* 0x000fe20000000000 */
[----:B------:R-:W-:Y:S01]  /*38a0*/  USEL UR6, URZ, 0x1, UP0 ;  /* 0x00000001ff067887 */ /* 0x000fe20008000000 */
[----:B------:R-:W-:Y:S01]  /*38b0*/  LOP3.LUT R9, R9, R0, RZ, 0x3c, !PT ;  /* 0x0000000009097212 */ /* 0x000fe200078e3cff */
[----:B------:R-:W-:Y:S01]  /*38c0*/  USEL UR30, UR4, URZ, UP0 ;  /* 0x000000ff041e7287 */ /* 0x000fe20008000000 */
[----:B------:R1:W-:Y:S03]  /*38d0*/  UTCBAR [UR5], URZ ;  /* 0x000000ff050073e9 */ /* 0x0003e600080000ff */
[----:B------:R-:W-:Y:S01]  /*38e0*/  LOP3.LUT R11, R11, UR6, RZ, 0x3c, !PT ;  /* 0x000000060b0b7c12 */ /* 0x000fe2000f8e3cff */
[----:B------:R-:W-:Y:S07]  /*38f0*/  @P1 BRA `(.L_x_65) ;  /* 0xfffffff800881947 */ /* 0x000fee000383ffff */
[----:B------:R-:W2:Y:S01]  /*3900*/  S2UR UR8, SR_CgaCtaId ;  /* 0x00000000000879c3 */ /* 0x000ea20000008800 */
[----:B------:R-:W-:Y:S01]  /*3910*/  ELECT P0, URZ, PT ;  /* 0x0000000000ff782f */ /* 0x000fe20003800000 */
[----:B------:R-:W-:Y:S01]  /*3920*/  IMAD.MOV.U32 R0, RZ, RZ, 0x1 ;  /* 0x00000001ff007424 */ /* 0x000fe200078e00ff */
[----:B------:R-:W-:Y:S01]  /*3930*/  UIADD3 UR26, UPT, UPT, UR26, 0xc0, URZ ;  /* 0x000000c01a1a7890 */ /* 0x000fe2000fffe0ff */
[----:B------:R-:W-:Y:S01]  /*3940*/  SHF.L.U32 R2, R11, 0x1f, RZ ;  /* 0x0000001f0b027819 */ /* 0x000fe200000006ff */
[----:B------:R-:W-:-:S03]  /*3950*/  UMOV UR4, 0x40 ;  /* 0x0000004000047882 */ /* 0x000fc60000000000 */
[----:B------:R-:W-:Y:S01]  /*3960*/  UVIRTCOUNT.DEALLOC.SMPOOL 0x80 ;  /* 0x000000800000784c */ /* 0x000fe20000000000 */
[----:B--2---:R-:W-:Y:S02]  /*3970*/  ULEA UR8, UR8, UR4, 0x18 ;  /* 0x0000000408087291 */ /* 0x004fe4000f8ec0ff */
[----:B------:R-:W-:-:S07]  /*3980*/  ULEA UR4, UR30, UR26, 0x3 ;  /* 0x0000001a1e047291 */ /* 0x000fce000f8e18ff */
[----:B------:R2:W-:Y:S02]  /*3990*/  @P0 STS.U8 [UR8+0x1c], R0 ;  /* 0x00001c00ff000988 */ /* 0x0005e40008000008 */
[----:B------:R-:W4:Y:S02]  /*39a0*/  SYNCS.PHASECHK.TRANS64.TRYWAIT P0, [UR4], R2 ;  /* 0x00000002ff0075a7 */ /* 0x000f240008001104 */
[----:B--2-4-:R-:W-:Y:S05]  /*39b0*/  @!P0 BRA `(.L_x_66) ;  /* 0x0000004c00f88947 */ /* 0x014fea0003800000 */
.L_x_155:
[----:B------:R-:W-:-:S04]  /*39c0*/  UIADD3 UR4, UPT, UPT, UR30, 0x1, URZ ;  /* 0x000000011e047890 */ /* 0x000fc8000fffe0ff */
[----:B------:R-:W-:-:S04]  /*39d0*/  UISETP.NE.AND UP0, UPT, UR4, 0x4, UPT ;  /* 0x000000040400788c */ /* 0x000fc8000bf05270 */
[----:B------:R-:W-:Y:S02]  /*39e0*/  USEL UR6, URZ, 0x1, UP0 ;  /* 0x00000001ff067887 */ /* 0x000fe40008000000 */
[----:B------:R-:W-:-:S04]  /*39f0*/  USEL UR4, UR4, URZ, UP0 ;  /* 0x000000ff04047287 */ /* 0x000fc80008000000 */
[----:B-1----:R-:W-:Y:S01]  /*3a00*/  ULEA UR5, UR4, UR26, 0x3 ;  /* 0x0000001a04057291 */ /* 0x002fe2000f8e18ff */
[----:B--2---:R-:W-:-:S04]  /*3a10*/  LOP3.LUT R2, R11, UR6, RZ, 0x3c, !PT ;  /* 0x000000060b027c12 */ /* 0x004fc8000f8e3cff */
[----:B------:R-:W-:-:S04]  /*3a20*/  SHF.L.U32 R3, R2, 0x1f, RZ ;  /* 0x0000001f02037819 */ /* 0x000fc800000006ff */
[----:B------:R-:W1:Y:S02]  /*3a30*/  SYNCS.PHASECHK.TRANS64.TRYWAIT P0, [UR5], R3 ;  /* 0x00000003ff0075a7 */ /* 0x000e640008001105 */
[----:B-1----:R-:W-:Y:S05]  /*3a40*/  @!P0 BRA `(.L_x_67) ;  /* 0x0000004c00ec8947 */ /* 0x002fea0003800000 */
.L_x_157:
        /* <DEDUP_REMOVED lines=9> */
.L_x_159:
[----:B------:R-:W-:-:S04]  /*3ae0*/  UIADD3 UR4, UPT, UPT, UR4, 0x1, URZ ;  /* 0x0000000104047890 */ /* 0x000fc8000fffe0ff */
[----:B------:R-:W-:-:S04]  /*3af0*/  UISETP.NE.AND UP0, UPT, UR4, 0x4, UPT ;  /* 0x000000040400788c */ /* 0x000fc8000bf05270 */
[----:B------:R-:W-:Y:S02]  /*3b00*/  USEL UR5, URZ, 0x1, UP0 ;  /* 0x00000001ff057887 */ /* 0x000fe40008000000 */
[----:B------:R-:W-:-:S04]  /*3b10*/  USEL UR4, UR4, URZ, UP0 ;  /* 0x000000ff04047287 */ /* 0x000fc80008000000 */
[----:B------:R-:W-:Y:S01]  /*3b20*/  ULEA UR4, UR4, UR26, 0x3 ;  /* 0x0000001a04047291 */ /* 0x000fe2000f8e18ff */
[----:B------:R-:W-:-:S04]  /*3b30*/  LOP3.LUT R2, R2, UR5, RZ, 0x3c, !PT ;  /* 0x0000000502027c12 */ /* 0x000fc8000f8e3cff */
[----:B------:R-:W-:-:S04]  /*3b40*/  SHF.L.U32 R2, R2, 0x1f, RZ ;  /* 0x0000001f02027819 */ /* 0x000fc800000006ff */
[----:B------:R-:W2:Y:S02]  /*3b50*/  SYNCS.PHASECHK.TRANS64.TRYWAIT P0, [UR4], R2 ;  /* 0x00000002ff0075a7 */ /* 0x000ea40008001104 */
[----:B--2---:R-:W-:Y:S05]  /*3b60*/  @!P0 BRA `(.L_x_69) ;  /* 0x0000004c00d48947 */ /* 0x004fea0003800000 */
.L_x_161:
[----:B------:R-:W-:Y:S01]  /*3b70*/  NOP ;  /* 0x0000000000007918 */ /* 0x000fe20000000000 */
[----:B-1----:R-:W1:Y:S01]  /*3b80*/  LDS R0, [UR8+0x14] ;  /* 0x00001408ff007984 */ /* 0x002e620008000800 */
[----:B------:R-:W-:Y:S01]  /*3b90*/  ULOP3.LUT UR4, UR42, 0xffff, URZ, 0xc0, !UPT ;  /* 0x0000ffff2a047892 */ /* 0x000fe2000f8ec0ff */
[----:B------:R-:W-:Y:S01]  /*3ba0*/  UMOV UR5, 0xffff ;  /* 0x0000ffff00057882 */ /* 0x000fe20000000000 */
[----:B------:R-:W-:Y:S02]  /*3bb0*/  UMOV UR6, 0x1 ;  /* 0x0000000100067882 */ /* 0x000fe40000000000 */
[----:B------:R-:W-:-:S04]  /*3bc0*/  USHF.R.U32.HI UR4, URZ, 0x5, UR4 ;  /* 0x00000005ff047899 */ /* 0x000fc80008011604 */
[----:B------:R-:W-:Y:S02]  /*3bd0*/  USHF.L.U32 UR5, UR5, UR4, URZ ;  /* 0x0000000405057299 */ /* 0x000fe400080006ff */
[----:B------:R-:W-:-:S04]  /*3be0*/  USHF.L.U32 UR4, UR6, UR4, URZ ;  /* 0x0000000406047299 */ /* 0x000fc800080006ff */
[----:B-1----:R-:W-:-:S04]  /*3bf0*/  LOP3.LUT R0, R0, UR5, RZ, 0xc0, !PT ;  /* 0x0000000500007c12 */ /* 0x002fc8000f8ec0ff */
[----:B------:R-:W-:-:S13]  /*3c00*/  ISETP.NE.AND P0, PT, R0, UR5, PT ;  /* 0x0000000500007c0c */ /* 0x000fda000bf05270 */
[----:B------:R-:W-:Y:S05]  /*3c10*/  @P0 BRA `(.L_x_70) ;  /* 0x0000000000580947 */ /* 0x000fea0003800000 */
[----:B------:R-:W1:Y:S02]  /*3c20*/  LDS R0, [UR8+0x18] ;  /* 0x00001808ff007984 */ /* 0x000e640008000800 */
[----:B-1----:R-:W-:-:S04]  /*3c30*/  LOP3.LUT R0, R0, UR4, RZ, 0xc0, !PT ;  /* 0x0000000400007c12 */ /* 0x002fc8000f8ec0ff */
[----:B------:R-:W-:-:S13]  /*3c40*/  ISETP.NE.AND P0, PT, R0, UR4, PT ;  /* 0x0000000400007c0c */ /* 0x000fda000bf05270 */
[----:B------:R-:W-:Y:S05]  /*3c50*/  @P0 BRA `(.L_x_71) ;  /* 0x00000000003c0947 */ /* 0x000fea0003800000 */
[----:B------:R-:W1:Y:S01]  /*3c60*/  S2R R2, SR_LANEID ;  /* 0x0000000000027919 */ /* 0x000e620000000000 */
[----:B------:R-:W-:-:S06]  /*3c70*/  ULOP3.LUT UR5, URZ, UR5, URZ, 0x33, !UPT ;  /* 0x00000005ff057292 */ /* 0x000fcc000f8e33ff */
[----:B------:R-:W-:-:S04]  /*3c80*/  IMAD.U32 R0, RZ, RZ, UR5 ;  /* 0x00000005ff007e24 */ /* 0x000fc8000f8e00ff */
[----:B------:R2:W4:Y:S02]  /*3c90*/  REDUX UR7, R0 ;  /* 0x00000000000773c4 */ /* 0x0005240000000000 */
[----:B------:R1:W-:Y:S01]  /*3ca0*/  UTCATOMSWS.AND URZ, UR5 ;  /* 0x0000000500ff79e3 */ /* 0x0003e20008000000 */
[----:B--2---:R-:W-:Y:S01]  /*3cb0*/  LOP3.LUT R0, RZ, UR4, RZ, 0x33, !PT ;  /* 0x00000004ff007c12 */ /* 0x004fe2000f8e33ff */
[----:B------:R-:W-:Y:S02]  /*3cc0*/  VOTEU.ANY UR4, UPT, PT ;  /* 0x0000000000047886 */ /* 0x000fe400038e0100 */
[----:B------:R-:W-:Y:S02]  /*3cd0*/  UFLO.U32 UR4, UR4 ;  /* 0x00000004000472bd */ /* 0x000fe400080e0000 */
[----:B------:R-:W2:Y:S04]  /*3ce0*/  REDUX UR6, R0 ;  /* 0x00000000000673c4 */ /* 0x000ea80000000000 */
[----:B-1----:R-:W-:-:S02]  /*3cf0*/  ISETP.EQ.U32.AND P0, PT, R2, UR4, PT ;  /* 0x0000000402007c0c */ /* 0x002fc4000bf02070 */
[----:B----4-:R-:W-:-:S11]  /*3d00*/  MOV R2, UR7 ;  /* 0x0000000700027c02 */ /* 0x010fd60008000f00 */
[----:B------:R1:W-:Y:S01]  /*3d10*/  @P0 ATOMS.AND RZ, [UR8+0x14], R2 ;  /* 0x00001402ffff098c */ /* 0x0003e2000a800008 */
[----:B--2---:R-:W-:-:S05]  /*3d20*/  IMAD.U32 R0, RZ, RZ, UR6 ;  /* 0x00000006ff007e24 */ /* 0x004fca000f8e00ff */
[----:B------:R1:W-:Y:S01]  /*3d30*/  @P0 ATOMS.AND RZ, [UR8+0x18], R0 ;  /* 0x00001800ffff098c */ /* 0x0003e2000a800008 */
[----:B------:R-:W-:Y:S05]  /*3d40*/  BRA `(.L_x_72) ;  /* 0x0000000000147947 */ /* 0x000fea0003800000 */
.L_x_71:
[----:B------:R-:W-:Y:S02]  /*3d50*/  MOV R2, 0x3d70 ;  /* 0x00003d7000027802 */ /* 0x000fe40000000f00 */
[----:B---3-5:R-:W-:Y:S05]  /*3d60*/  CALL.REL.NOINC `($__internal_0_$__cuda_sm10x_tcgen05_guardrail_trap_col_being_dealloced_not_returned_by_alloc) ;  /* 0x0000005000bc7944 */ /* 0x028fea0003c00000 */
[----:B------:R-:W-:Y:S05]  /*3d70*/  BRA `(.L_x_72) ;  /* 0x0000000000087947 */ /* 0x000fea0003800000 */
.L_x_70:
[----:B------:R-:W-:Y:S02]  /*3d80*/  MOV R2, 0x3da0 ;  /* 0x00003da000027802 */ /* 0x000fe40000000f00 */
[----:B---3-5:R-:W-:Y:S05]  /*3d90*/  CALL.REL.NOINC `($__internal_2_$__cuda_sm10x_tcgen05_guardrail_trap_unallocated_columns_being_dealloced) ;  /* 0x0000005000c87944 */ /* 0x028fea0003c00000 */
.L_x_72:
[----:B------:R-:W-:Y:S01]  /*3da0*/  NOP ;  /* 0x0000000000007918 */ /* 0x000fe20000000000 */
[----:B------:R-:W-:Y:S05]  /*3db0*/  EXIT ;  /* 0x000000000000794d */ /* 0x000fea0003800000 */
.L_x_54:
[----:B------:R-:W-:-:S09]  /*3dc0*/  UISETP.NE.OR UP0, UPT, UR17, 0x3, !UP3 ;  /* 0x000000031100788c */ /* 0x000fd2000df05670 */
[----:B------:R-:W-:Y:S05]  /*3dd0*/  BRA.U UP0, `(.L_x_73) ;  /* 0x00000011005c7547 */ /* 0x000fea000b800000 */
[----:B------:R-:W1:Y:S01]  /*3de0*/  S2UR UR10, SR_CgaCtaId ;  /* 0x00000000000a79c3 */ /* 0x000e620000008800 */
[----:B------:R-:W2:Y:S01]  /*3df0*/  LDCU UR31, c[0x0][0x370] ;  /* 0x00006e00ff1f77ac */ /* 0x000ea20008000800 */
[----:B------:R-:W-:Y:S02]  /*3e00*/  HFMA2 R13, -RZ, RZ, 0, 0 ;  /* 0x00000000ff0d7431 */ /* 0x000fe400000001ff */
[----:B------:R-:W-:Y:S01]  /*3e10*/  IMAD.MOV.U32 R15, RZ, RZ, 0x1 ;  /* 0x00000001ff0f7424 */ /* 0x000fe200078e00ff */
[----:B------:R-:W-:Y:S01]  /*3e20*/  MOV R7, 0x1000 ;  /* 0x0000100000077802 */ /* 0x000fe20000000f00 */
[----:B------:R-:W2:Y:S01]  /*3e30*/  LDCU.128 UR44, c[0x0][0xb10] ;  /* 0x00016200ff2c77ac */ /* 0x000ea20008000c00 */
[----:B------:R-:W-:Y:S01]  /*3e40*/  IMAD.MOV.U32 R14, RZ, RZ, RZ ;  /* 0x000000ffff0e7224 */ /* 0x000fe200078e00ff */
[----:B------:R-:W3:Y:S01]  /*3e50*/  LDC.64 R16, c[0x0][0x348] ;  /* 0x0000d200ff107b82 */ /* 0x000ee20000000a00 */
[----:B------:R-:W4:Y:S01]  /*3e60*/  LDCU UR30, c[0x0][0x374] ;  /* 0x00006e80ff1e77ac */ /* 0x000f220008000800 */
[----:B------:R-:W1:Y:S06]  /*3e70*/  LDCU UR15, c[0x0][0xb0c] ;  /* 0x00016180ff0f77ac */ /* 0x000e6c0008000800 */
[----:B------:R-:W3:Y:S01]  /*3e80*/  LDC.64 R2, c[0x0][0x888] ;  /* 0x00022200ff027b82 */ /* 0x000ee20000000a00 */
[----:B------:R-:W3:Y:S01]  /*3e90*/  LDCU UR49, c[0x0][0xb20] ;  /* 0x00016400ff3177ac */ /* 0x000ee20008000800 */
[----:B------:R-:W3:Y:S06]  /*3ea0*/  LDCU UR4, c[0x0][0xb30] ;  /* 0x00016600ff0477ac */ /* 0x000eec0008000800 */
[----:B------:R-:W3:Y:S01]  /*3eb0*/  LDC.64 R4, c[0x0][0x890] ;  /* 0x00022400ff047b82 */ /* 0x000ee20000000a00 */
[----:B------:R-:W-:Y:S01]  /*3ec0*/  UMOV UR21, 0x400 ;  /* 0x0000040000157882 */ /* 0x000fe20000000000 */
[----:B--2---:R-:W-:-:S02]  /*3ed0*/  UIMAD.WIDE.U32 UR6, UR31, UR44, URZ ;  /* 0x0000002c1f0672a5 */ /* 0x004fc4000f8e00ff */
[----:B----4-:R-:W-:Y:S02]  /*3ee0*/  UIMAD.WIDE.U32 UR8, UR30, UR47, URZ ;  /* 0x0000002f1e0872a5 */ /* 0x010fe4000f8e00ff */
[----:B-1----:R-:W-:Y:S02]  /*3ef0*/  ULEA UR21, UR10, UR21, 0x18 ;  /* 0x000000150a157291 */ /* 0x002fe4000f8ec0ff */
[----:B------:R-:W-:Y:S02]  /*3f00*/  UPLOP3.LUT UP3, UPT, UPT, UPT, UPT, 0x40, 0x4 ;  /* 0x000000000004789c */ /* 0x000fe40003f6e870 */
[----:B------:R-:W-:Y:S02]  /*3f10*/  UIADD3 UR37, UPT, UPT, UR21, 0x48, URZ ;  /* 0x0000004815257890 */ /* 0x000fe4000fffe0ff */
[----:B------:R-:W-:Y:S02]  /*3f20*/  UIADD3 UR33, UPT, UPT, UR21, 0x30, URZ ;  /* 0x0000003015217890 */ /* 0x000fe4000fffe0ff */
[----:B------:R-:W-:-:S02]  /*3f30*/  UIADD3 UR25, UPT, UPT, UR21, 0x38, URZ ;  /* 0x0000003815197890 */ /* 0x000fc4000fffe0ff */
[----:B------:R-:W-:Y:S01]  /*3f40*/  UIADD3 UR17, UPT, UPT, UR21, 0x40, URZ ;  /* 0x0000004015117890 */ /* 0x000fe2000fffe0ff */
[----:B------:R-:W-:Y:S01]  /*3f50*/  UMOV UR6, UR7 ;  /* 0x0000000700067c82 */ /* 0x000fe20008000000 */
[----:B------:R-:W-:Y:S01]  /*3f60*/  UMOV UR41, UR9 ;  /* 0x0000000900297c82 */ /* 0x000fe20008000000 */
[----:B------:R-:W-:Y:S02]  /*3f70*/  UISETP.GE.AND UP0, UPT, UR42, 0x1, UPT ;  /* 0x000000012a00788c */ /* 0x000fe4000bf06270 */
[----:B------:R-:W-:Y:S01]  /*3f80*/  UISETP.NE.AND UP4, UPT, UR42, 0x1, UPT ;  /* 0x000000012a00788c */ /* 0x000fe2000bf85270 */
[----:B------:R-:W1:Y:S01]  /*3f90*/  LDCU.64 UR22, c[0x0][0xb28] ;  /* 0x00016500ff1677ac */ /* 0x000e620008000a00 */
[----:B------:R-:W-:Y:S02]  /*3fa0*/  UISETP.NE.AND UP6, UPT, UR15, 0x1, UPT ;  /* 0x000000010f00788c */ /* 0x000fe4000bfc5270 */
[----:B------:R-:W-:Y:S02]  /*3fb0*/  UISETP.NE.AND UP5, UPT, UR46, 0x1, UPT ;  /* 0x000000012e00788c */ /* 0x000fe4000bfa5270 */
[----:B------:R-:W-:-:S02]  /*3fc0*/  UPRMT UR37, UR10, 0x654, UR37 ;  /* 0x000006540a257896 */ /* 0x000fc40008000025 */
[----:B------:R-:W-:Y:S02]  /*3fd0*/  USHF.R.U32.HI UR43, URZ, UR45, UR6 ;  /* 0x0000002dff2b7299 */ /* 0x000fe40008011606 */
[----:B------:R-:W-:Y:S02]  /*3fe0*/  UPRMT UR40, UR10, 0x654, UR33 ;  /* 0x000006540a287896 */ /* 0x000fe40008000021 */
[----:B------:R-:W-:Y:S02]  /*3ff0*/  UPRMT UR39, UR10, 0x654, UR25 ;  /* 0x000006540a277896 */ /* 0x000fe40008000019 */
[----:B------:R-:W-:Y:S02]  /*4000*/  UPRMT UR38, UR10, 0x654, UR17 ;  /* 0x000006540a267896 */ /* 0x000fe40008000011 */
[----:B---3--:R-:W-:Y:S02]  /*4010*/  USHF.R.U32.HI UR41, URZ, UR49, UR41 ;  /* 0x00000031ff297299 */ /* 0x008fe40008011629 */
[----:B------:R-:W-:-:S11]  /*4020*/  UISETP.NE.AND UP2, UPT, UR4, 0x1, UPT ;  /* 0x000000010400788c */ /* 0x000fd6000bf45270 */
.L_x_84:
[C---:B------:R-:W-:Y:S02]  /*4030*/  LEA R12, R14.reuse, UR21, 0x3 ;  /* 0x000000150e0c7c11 */ /* 0x040fe4000f8e18ff */
[----:B------:R-:W-:Y:S02]  /*4040*/  SHF.L.U32 R0, R13, 0x1f, RZ ;  /* 0x0000001f0d007819 */ /* 0x000fe400000006ff */
[----:B------:R-:W-:Y:S02]  /*4050*/  LEA R8, R14, UR21, 0x4 ;  /* 0x000000150e087c11 */ /* 0x000fe4000f8e20ff */
[----:B--2---:R-:W2:Y:S02]  /*4060*/  SYNCS.PHASECHK.TRANS64.TRYWAIT P0, [R12+URZ+0x80], R0 ;  /* 0x000080000c0075a7 */ /* 0x004ea400080011ff */
[----:B--2---:R-:W-:Y:S05]  /*4070*/  @!P0 BRA `(.L_x_74) ;  /* 0x0000004800a88947 */ /* 0x004fea0003800000 */
.L_x_162:
[----:B------:R-:W3:Y:S01]  /*4080*/  LDS.128 R8, [R8+0x110] ;  /* 0x0001100008087984 */ /* 0x000ee20000000c00 */
[----:B------:R-:W-:Y:S01]  /*4090*/  UISETP.GE.AND UP0, UPT, UR42, 0x1, UPT ;  /* 0x000000012a00788c */ /* 0x000fe2000bf06270 */
[----:B------:R-:W-:Y:S01]  /*40a0*/  @!PT LDS RZ, [RZ] ;  /* 0x00000000fffff984 */ /* 0x000fe20000000800 */
[----:B------:R-:W-:Y:S01]  /*40b0*/  @!PT LDS RZ, [RZ] ;  /* 0x00000000fffff984 */ /* 0x000fe20000000800 */
[----:B------:R-:W-:Y:S01]  /*40c0*/  @!PT LDS RZ, [RZ] ;  /* 0x00000000fffff984 */ /* 0x000fe20000000800 */
[----:B------:R-:W-:Y:S01]  /*40d0*/  @!PT LDS RZ, [RZ] ;  /* 0x00000000fffff984 */ /* 0x000fe20000000800 */
[----:B------:R4:W-:Y:S06]  /*40e0*/  MEMBAR.ALL.CTA ;  /* 0x0000000000007992 */ /* 0x0009ec0000008000 */
[----:B----4-:R-:W4:Y:S01]  /*40f0*/  FENCE.VIEW.ASYNC.S ;  /* 0x00000000000073c6 */ /* 0x010f220000000000 */
[----:B---3--:R-:W-:Y:S11]  /*4100*/  LOP3.LUT P0, RZ, R10, 0x1, RZ, 0xc0, !PT ;  /* 0x000000010aff7812 */ /* 0x008ff6000780c0ff */
[----:B------:R-:W-:Y:S02]  /*4110*/  @!UPT UIADD3 URZ, UPT, UPT, URZ, URZ, URZ ;  /* 0x000000fffffff290 */ /* 0x000fe4000fffe0ff */
[----:B----4-:R-:W-:Y:S01]  /*4120*/  VOTEU.ANY UP1, P0 ;  /* 0x0000000000ff7886 */ /* 0x010fe20000020100 */
[----:B------:R-:W-:Y:S11]  /*4130*/  PLOP3.LUT P0, PT, PT, PT, UP1, 0x80, 0x8 ;  /* 0x000000000008781c */ /* 0x000ff60003f0f018 */
[----:B------:R-:W-:Y:S02]  /*4140*/  @!UPT UIADD3 URZ, UPT, UPT, URZ, URZ, URZ ;  /* 0x000000fffffff290 */ /* 0x000fe4000fffe0ff */
[----:B--2---:R-:W-:Y:S02]  /*4150*/  @P0 SHF.R.U32.HI R0, RZ, 0x10, R9 ;  /* 0x00000010ff000819 */ /* 0x004fe40000011609 */
[----:B------:R-:W-:Y:S02]  /*4160*/  @P0 MOV R6, R8 ;  /* 0x0000000800060202 */ /* 0x000fe40000000f00 */
[----:B------:R-:W-:Y:S01]  /*4170*/  @P0 R2UR UR4, R0 ;  /* 0x00000000000402ca */ /* 0x000fe200000e0000 */
[----:B------:R-:W-:Y:S01]  /*4180*/  VIADD R0, R12, 0x90 ;  /* 0x000000900c007836 */ /* 0x000fe20000000000 */
[----:B------:R-:W-:Y:S02]  /*4190*/  @P0 LOP3.LUT R8, R9, 0xffff, RZ, 0xc0, !PT ;  /* 0x0000ffff09080812 */ /* 0x000fe400078ec0ff */
[----:B------:R-:W-:Y:S02]  /*41a0*/  @P0 R2UR UR6, R6 ;  /* 0x00000000060602ca */ /* 0x000fe400000e0000 */
[----:B------:R-:W-:Y:S02]  /*41b0*/  PRMT R0, RZ, 0x654, R0 ;  /* 0x00000654ff007816 */ /* 0x000fe40000000000 */
[----:B------:R-:W-:Y:S02]  /*41c0*/  @P0 R2UR UR5, R8 ;  /* 0x00000000080502ca */ /* 0x000fe400000e0000 */
[----:B------:R2:W-:Y:S03]  /*41d0*/  SYNCS.ARRIVE.TRANS64.RED.A1T0 RZ, [R0+URZ], RZ ;  /* 0x000000ff00ff79a7 */ /* 0x0005e600081004ff */
[----:B------:R-:W-:Y:S04]  /*41e0*/  @UP1 UMOV UR29, UR4 ;  /* 0x00000004001d1c82 */ /* 0x000fe80008000000 */
[----:B------:R-:W-:Y:S04]  /*41f0*/  @UP1 UMOV UR14, UR6 ;  /* 0x00000006000e1c82 */ /* 0x000fe80008000000 */
[----:B------:R-:W-:Y:S01]  /*4200*/  @UP1 UMOV UR13, UR5 ;  /* 0x00000005000d1c82 */ /* 0x000fe20008000000 */
[----:B------:R-:W-:Y:S05]  /*4210*/  BRA.U !UP0, `(.L_x_75) ;  /* 0x0000000108a47547 */ /* 0x000fea000b800000 */
[----:B------:R-:W-:Y:S02]  /*4220*/  UIMAD.WIDE.U32 UR18, UR13, UR47, URZ ;  /* 0x0000002f0d1272a5 */ /* 0x000fe4000f8e00ff */
[----:B------:R-:W-:Y:S02]  /*4230*/  UIMAD.WIDE.U32 UR26, UR14, UR44, URZ ;  /* 0x0000002c0e1a72a5 */ /* 0x000fe4000f8e00ff */
[----:B------:R-:W-:Y:S02]  /*4240*/  USEL UR4, UR30, UR41, !UP5 ;  /* 0x000000291e047287 */ /* 0x000fe4000e800000 */
[----:B------:R-:W-:Y:S02]  /*4250*/  USEL UR7, UR31, UR43, !UP6 ;  /* 0x0000002b1f077287 */ /* 0x000fe4000f000000 */
[----:B-1----:R-:W-:Y:S02]  /*4260*/  UIMAD.WIDE.U32 UR8, UR4, UR22, URZ ;  /* 0x00000016040872a5 */ /* 0x002fe4000f8e00ff */
[----:B------:R-:W-:Y:S01]  /*4270*/  UIMAD.WIDE.U32 UR10, UR7, UR22, URZ ;  /* 0x00000016070a72a5 */ /* 0x000fe2000f8e00ff */
[----:B------:R-:W-:Y:S02]  /*4280*/  UMOV UR5, UR19 ;  /* 0x0000001300057c82 */ /* 0x000fe40008000000 */
[----:B------:R-:W-:Y:S03]  /*4290*/  USHF.R.U32.HI UR6, URZ, UR49, UR5 ;  /* 0x00000031ff067299 */ /* 0x000fe60008011605 */
[----:B------:R-:W-:Y:S01]  /*42a0*/  UMOV UR5, UR27 ;  /* 0x0000001b00057c82 */ /* 0x000fe20008000000 */
[----:B------:R-:W-:Y:S02]  /*42b0*/  USEL UR6, UR13, UR6, !UP5 ;  /* 0x000000060d067287 */ /* 0x000fe4000e800000 */
[----:B------:R-:W-:Y:S03]  /*42c0*/  USHF.R.U32.HI UR12, URZ, UR45, UR5 ;  /* 0x0000002dff0c7299 */ /* 0x000fe60008011605 */
[----:B------:R-:W-:Y:S02]  /*42d0*/  UMOV UR5, UR9 ;  /* 0x0000000900057c82 */ /* 0x000fe40008000000 */
[----:B------:R-:W-:Y:S03]  /*42e0*/  @UP4 USHF.R.U32.HI UR4, URZ, UR23, UR5 ;  /* 0x00000017ff044299 */ /* 0x000fe60008011605 */
[----:B------:R-:W-:Y:S01]  /*42f0*/  UMOV UR5, UR11 ;  /* 0x0000000b00057c82 */ /* 0x000fe20008000000 */
[----:B------:R-:W-:Y:S02]  /*4300*/  UIMAD UR4, UR42, UR4, URZ ;  /* 0x000000042a0472a4 */ /* 0x000fe4000f8e02ff */
[----:B------:R-:W-:Y:S02]  /*4310*/  @UP4 USHF.R.U32.HI UR7, URZ, UR23, UR5 ;  /* 0x00000017ff074299 */ /* 0x000fe40008011605 */
[----:B------:R-:W-:Y:S02]  /*4320*/  UIMAD.WIDE.U32 UR10, UR6, UR22, URZ ;  /* 0x00000016060a72a5 */ /* 0x000fe4000f8e00ff */
[----:B------:R-:W-:Y:S02]  /*4330*/  USEL UR5, UR14, UR12, !UP6 ;  /* 0x0000000c0e057287 */ /* 0x000fe4000f000000 */
[----:B------:R-:W-:Y:S02]  /*4340*/  UIMAD UR8, UR42, UR7, URZ ;  /* 0x000000072a0872a4 */ /* 0x000fe4000f8e02ff */
[----:B------:R-:W-:Y:S03]  /*4350*/  UISETP.GE.AND UP0, UPT, UR6, UR4, UPT ;  /* 0x000000040600728c */ /* 0x000fe6000bf06270 */
[----:B------:R-:W-:Y:S01]  /*4360*/  UMOV UR4, UR11 ;  /* 0x0000000b00047c82 */ /* 0x000fe20008000000 */
[----:B------:R-:W-:Y:S02]  /*4370*/  UISETP.GE.OR UP0, UPT, UR5, UR8, UP0 ;  /* 0x000000080500728c */ /* 0x000fe40008706670 */
[----:B------:R-:W-:Y:S02]  /*4380*/  USHF.R.U32.HI UR4, URZ, UR23, UR4 ;  /* 0x00000017ff047299 */ /* 0x000fe40008011604 */
[----:B------:R-:W-:Y:S02]  /*4390*/  UIMAD.WIDE.U32 UR8, UR5, UR22, URZ ;  /* 0x00000016050872a5 */ /* 0x000fe4000f8e00ff */
[----:B------:R-:W-:Y:S04]  /*43a0*/  USEL UR10, UR6, UR4, !UP4 ;  /* 0x00000004060a7287 */ /* 0x000fe8000e000000 */
[----:B------:R-:W-:Y:S01]  /*43b0*/  UIADD3 UR11, UPT, UPT, -UR10, URZ, URZ ;  /* 0x000000ff0a0b7290 */ /* 0x000fe2000fffe1ff */
[----:B------:R-:W-:Y:S02]  /*43c0*/  @!UP0 UMOV UR4, UR9 ;  /* 0x0000000900048c82 */ /* 0x000fe40008000000 */
[----:B------:R-:W-:Y:S02]  /*43d0*/  @!UP0 USHF.R.U32.HI UR4, URZ, UR23, UR4 ;  /* 0x00000017ff048299 */ /* 0x000fe40008011604 */
[----:B------:R-:W-:Y:S02]  /*43e0*/  UIMAD UR8, UR42, UR11, UR6 ;  /* 0x0000000b2a0872a4 */ /* 0x000fe4000f8e0206 */
[----:B------:R-:W-:Y:S04]  /*43f0*/  @!UP0 USEL UR4, UR5, UR4, !UP4 ;  /* 0x0000000405048287 */ /* 0x000fe8000e000000 */
[----:B------:R-:W-:Y:S02]  /*4400*/  @!UP0 UIMAD UR8, UR7, UR8, UR4 ;  /* 0x00000008070882a4 */ /* 0x000fe4000f8e0204 */
[----:B------:R-:W-:Y:S02]  /*4410*/  @!UP0 UIADD3 UR9, UPT, UPT, UR10, -UR4, URZ ;  /* 0x800000040a098290 */ /* 0x000fe4000fffe0ff */
[----:B------:R-:W-:Y:S02]  /*4420*/  UIADD3 UR4, UPT, UPT, -UR5, URZ, URZ ;  /* 0x000000ff05047290 */ /* 0x000fe4000fffe1ff */
[----:B------:R-:W-:Y:S02]  /*4430*/  UIADD3 UR7, UPT, UPT, -UR6, URZ, URZ ;  /* 0x000000ff06077290 */ /* 0x000fe4000fffe1ff */
[----:B------:R-:W-:Y:S02]  /*4440*/  @!UP0 UIMAD UR6, UR9, UR42, UR5 ;  /* 0x0000002a090682a4 */ /* 0x000fe4000f8e0205 */
[----:B------:R-:W-:Y:S02]  /*4450*/  UIMAD UR14, UR15, UR4, UR14 ;  /* 0x000000040f0e72a4 */ /* 0x000fe4000f8e020e */
[----:B------:R-:W-:Y:S01]  /*4460*/  UIMAD UR13, UR46, UR7, UR13 ;  /* 0x000000072e0d72a4 */ /* 0x000fe2000f8e020d */
[----:B------:R-:W-:Y:S02]  /*4470*/  @!UP0 UMOV UR5, UR8 ;  /* 0x0000000800058c82 */ /* 0x000fe40008000000 */
[----:B------:R-:W-:Y:S02]  /*4480*/  UIMAD UR14, UR5, UR15, UR14 ;  /* 0x0000000f050e72a4 */ /* 0x000fe4000f8e020e */
[----:B------:R-:W-:Y:S11]  /*4490*/  UIMAD UR13, UR6, UR46, UR13 ;  /* 0x0000002e060d72a4 */ /* 0x000ff6000f8e020d */
[----:B------:R-:W-:Y:S01]  /*44a0*/  @!UPT UIADD3 URZ, UPT, UPT, URZ, URZ, URZ ;  /* 0x000000fffffff290 */ /* 0x000fe2000fffe0ff */
.L_x_75:
[----:B------:R-:W3:Y:S01]  /*44b0*/  @!UP2 LDCU.128 UR8, c[0x0][0xb10] ;  /* 0x00016200ff08a7ac */ /* 0x000ee20008000c00 */
[C---:B------:R-:W-:Y:S02]  /*44c0*/  ISETP.NE.U32.AND P1, PT, R4.reuse, RZ, PT ;  /* 0x000000ff0400720c */ /* 0x040fe40003f25070 */
[----:B------:R-:W-:Y:S02]  /*44d0*/  ISETP.NE.U32.AND P0, PT, R4, RZ, PT ;  /* 0x000000ff0400720c */ /* 0x000fe40003f05070 */
[C---:B------:R-:W-:Y:S02]  /*44e0*/  ISETP.NE.AND.EX P1, PT, R5.reuse, RZ, PT, P1 ;  /* 0x000000ff0500720c */ /* 0x040fe40003f25310 */
[----:B------:R-:W-:Y:S01]  /*44f0*/  ISETP.NE.AND.EX P0, PT, R5, RZ, PT, P0 ;  /* 0x000000ff0500720c */ /* 0x000fe20003f05300 */
[----:B------:R-:W4:Y:S01]  /*4500*/  @!UP2 LDCU UR5, c[0x0][0xb0c] ;  /* 0x00016180ff05a7ac */ /* 0x000f220008000800 */
[----:B------:R-:W-:Y:S01]  /*4510*/  SHF.L.U32 R9, R15, 0x1f, RZ ;  /* 0x0000001f0f097819 */ /* 0x000fe200000006ff */
[----:B------:R-:W-:Y:S02]  /*4520*/  USHF.L.U32 UR35, UR16, 0x6, URZ ;  /* 0x0000000610237899 */ /* 0x000fe400080006ff */
[----:B------:R-:W-:Y:S02]  /*4530*/  USHF.L.U32 UR34, UR20, 0x7, URZ ;  /* 0x0000000714227899 */ /* 0x000fe400080006ff */
[----:B---3--:R-:W-:Y:S07]  /*4540*/  UIMAD.WIDE.U32 UR6, UR14, UR8, URZ ;  /* 0x000000080e0672a5 */ /* 0x008fee000f8e00ff */
[----:B------:R-:W-:Y:S01]  /*4550*/  @!UP2 UMOV UR4, UR7 ;  /* 0x000000070004ac82 */ /* 0x000fe20008000000 */
[----:B----4-:R-:W-:Y:S02]  /*4560*/  @!UP2 UISETP.NE.AND UP0, UPT, UR5, 0x1, UPT ;  /* 0x000000010500a88c */ /* 0x010fe4000bf05270 */
[----:B------:R-:W-:Y:S02]  /*4570*/  @!UP2 USHF.R.U32.HI UR4, URZ, UR9, UR4 ;  /* 0x00000009ff04a299 */ /* 0x000fe40008011604 */
[----:B------:R-:W-:Y:S02]  /*4580*/  UIMAD.WIDE.U32 UR6, UR13, UR11, URZ ;  /* 0x0000000b0d0672a5 */ /* 0x000fe4000f8e00ff */
[----:B------:R-:W-:Y:S02]  /*4590*/  @!UP2 USEL UR8, UR14, UR4, !UP0 ;  /* 0x000000040e08a287 */ /* 0x000fe4000c000000 */
[----:B------:R-:W-:Y:S03]  /*45a0*/  @!UP2 UISETP.NE.AND UP0, UPT, UR10, 0x1, UPT ;  /* 0x000000010a00a88c */ /* 0x000fe6000bf05270 */
[----:B------:R-:W-:Y:S02]  /*45b0*/  @!UP2 UMOV UR6, UR7 ;  /* 0x000000070006ac82 */ /* 0x000fe40008000000 */
[----:B------:R-:W3:Y:S02]  /*45c0*/  @!UP2 LDCU UR4, c[0x0][0xb20] ;  /* 0x00016400ff04a7ac */ /* 0x000ee40008000800 */
[----:B---3--:R-:W-:Y:S04]  /*45d0*/  @!UP2 USHF.R.U32.HI UR6, URZ, UR4, UR6 ;  /* 0x00000004ff06a299 */ /* 0x008fe80008011606 */
[----:B------:R-:W-:Y:S04]  /*45e0*/  @!UP2 USEL UR6, UR13, UR6, !UP0 ;  /* 0x000000060d06a287 */ /* 0x000fe8000c000000 */
[----:B------:R-:W-:Y:S02]  /*45f0*/  @!UP2 UIADD3 UR4, UPT, UPT, -UR8, UR6, URZ ;  /* 0x000000060804a290 */ /* 0x000fe4000fffe1ff */
[----:B------:R-:W-:Y:S02]  /*4600*/  @!UP2 UIADD3 UR6, UPT, UPT, UR8, -UR6, URZ ;  /* 0x800000060806a290 */ /* 0x000fe4000fffe0ff */
[----:B------:R-:W-:Y:S02]  /*4610*/  @!UP2 UIMAD UR14, UR4, UR5, UR14 ;  /* 0x00000005040ea2a4 */ /* 0x000fe4000f8e020e */
[----:B------:R-:W-:Y:S01]  /*4620*/  @!UP2 UIMAD UR13, UR6, UR10, UR13 ;  /* 0x0000000a060da2a4 */ /* 0x000fe2000f8e020d */
[----:B------:R-:W-:Y:S11]  /*4630*/  BRA.U UP3, `(.L_x_76) ;  /* 0x0000000103107547 */ /* 0x000ff6000b800000 */
[----:B------:R-:W-:Y:S04]  /*4640*/  MOV R6, UR48 ;  /* 0x0000003000067c02 */ /* 0x000fe80008000f00 */
[----:B------:R-:W-:Y:S04]  /*4650*/  SHF.L.U32 R6, R6, 0x1f, RZ ;  /* 0x0000001f06067819 */ /* 0x000fe800000006ff */
[----:B------:R-:W3:Y:S02]  /*4660*/  SYNCS.PHASECHK.TRANS64.TRYWAIT P2, [UR21+0x78], R6 ;  /* 0x00007806ff0075a7 */ /* 0x000ee40008041115 */
[----:B---3--:R-:W-:Y:S05]  /*4670*/  @!P2 BRA `(.L_x_77) ;  /* 0x00000044003ca947 */ /* 0x008fea0003800000 */
.L_x_76:
[----:B------:R-:W-:Y:S05]  /*4680*/  @!P1 BRA `(.L_x_78) ;  /* 0x0000000000309947 */ /* 0x000fea0003800000 */
[----:B------:R-:W-:Y:S01]  /*4690*/  ISETP.NE.U32.AND P1, PT, R2, RZ, PT ;  /* 0x000000ff0200720c */ /* 0x000fe20003f25070 */
[----:B------:R-:W3:Y:S01]  /*46a0*/  LDCU.64 UR4, c[0x0][0x358] ;  /* 0x00006b00ff0477ac */ /* 0x000ee20008000a00 */
[----:B------:R-:W-:Y:S02]  /*46b0*/  IMAD.MOV.U32 R45, RZ, RZ, 0x1 ;  /* 0x00000001ff2d7424 */ /* 0x000fe400078e00ff */
[----:B------:R-:W-:Y:S11]  /*46c0*/  ISETP.NE.AND.EX P1, PT, R3, RZ, PT, P1 ;  /* 0x000000ff0300720c */ /* 0x000ff60003f25310 */
[----:B------:R-:W-:Y:S02]  /*46d0*/  @!UPT UIADD3 URZ, UPT, UPT, URZ, URZ, URZ ;  /* 0x000000fffffff290 */ /* 0x000fe4000fffe0ff */
[----:B------:R-:W4:Y:S01]  /*46e0*/  @P1 LDC.64 R10, c[0x0][0x888] ;  /* 0x00022200ff0a1b82 */ /* 0x000f220000000a00 */
[----:B--2---:R-:W-:Y:S04]  /*46f0*/  @P1 IMAD R0, R4, UR36, RZ ;  /* 0x0000002404001c24 */ /* 0x004fe8000f8e02ff */
[----:B----4-:R-:W-:Y:S04]  /*4700*/  @P1 IMAD.WIDE R10, R0, 0x4, R10 ;  /* 0x00000004000a1825 */ /* 0x010fe800078e020a */
[----:B------:R-:W-:Y:S01]  /*4710*/  HFMA2 R0, -RZ, RZ, 0, 5.9604644775390625e-08 ;  /* 0x00000001ff007431 */ /* 0x000fe200000001ff */
[----:B---3-5:R3:W5:Y:S04]  /*4720*/  @P1 LDG.E R27, desc[UR4][R10.64] ;  /* 0x000000040a1b1981 */ /* 0x028768000c1e1900 */
[----:B------:R-:W-:Y:S01]  /*4730*/  @!P1 PRMT R45, R0, 0x7610, R45 ;  /* 0x00007610002d9816 */ /* 0x000fe2000000002d */
[----:B---3--:R-:W4:Y:S06]  /*4740*/  @!P1 LDC R27, c[0x0][0x880] ;  /* 0x00022000ff1b9b82 */ /* 0x008f2c0000000800 */
.L_x_78:
[----:B----45:R-:W-:Y:S01]  /*4750*/  @!P0 FSETP.EQ.AND P1, PT, R27, RZ, PT ;  /* 0x000000ff1b00820b */ /* 0x030fe20003f22000 */
[----:B------:R-:W-:Y:S01]  /*4760*/  @!UPT UIADD3 URZ, UPT, UPT, URZ, URZ, URZ ;  /* 0x000000fffffff290 */ /* 0x000fe2000fffe0ff */
[----:B------:R-:W-:Y:S11]  /*4770*/  @!P0 BRA `(.L_x_79) ;  /* 0x0000000000188947 */ /* 0x000ff60003800000 */
[----:B------:R-:W-:Y:S02]  /*4780*/  LOP3.LUT P0, RZ, R45, 0xff, RZ, 0xc0, !PT ;  /* 0x000000ff2dff7812 */ /* 0x000fe4000780c0ff */
[----:B------:R-:W-:Y:S04]  /*4790*/  ISETP.NE.U32.AND P1, PT, R2, RZ, PT ;  /* 0x000000ff0200720c */ /* 0x000fe80003f25070 */
[----:B------:R-:W-:Y:S04]  /*47a0*/  ISETP.NE.AND.EX P1, PT, R3, RZ, PT, P1 ;  /* 0x000000ff0300720c */ /* 0x000fe80003f25310 */
[----:B------:R-:W-:Y:S03]  /*47b0*/  PLOP3.LUT P1, PT, P1, PT, PT, 0x8, 0x80 ;  /* 0x000000000080781c */ /* 0x000fe60000f2e170 */
[----:B------:R-:W-:Y:S11]  /*47c0*/  @P0 FSETP.EQ.AND P1, PT, R27, RZ, PT ;  /* 0x000000ff1b00020b */ /* 0x000ff60003f22000 */
[----:B------:R-:W-:Y:S02]  /*47d0*/  @!UPT UIADD3 URZ, UPT, UPT, URZ, URZ, URZ ;  /* 0x000000fffffff290 */ /* 0x000fe4000fffe0ff */
.L_x_79:
[----:B------:R-:W3:Y:S01]  /*47e0*/  SYNCS.PHASECHK.TRANS64.TRYWAIT P2, [UR21+0x50], R9 ;  /* 0x00005009ff0075a7 */ /* 0x000ee20008041115 */
[----:B------:R-:W-:Y:S04]  /*47f0*/  ELECT P0, URZ, PT ;  /* 0x0000000000ff782f */ /* 0x000fe80003800000 */
[----:B------:R-:W-:Y:S11]  /*4800*/  PLOP3.LUT P1, PT, P1, P0, PT, 0xf2, 0x2f ;  /* 0x00000000002f781c */ /* 0x000ff60000f21e72 */
[----:B------:R-:W-:Y:S02]  /*4810*/  @!UPT UIADD3 URZ, UPT, UPT, URZ, URZ, URZ ;  /* 0x000000fffffff290 */ /* 0x000fe4000fffe0ff */
[----:B------:R-:W-:Y:S05]  /*4820*/  @!P1 IADD3 R8, P0, PT, R16, 0x580, RZ ;  /* 0x0000058010089810 */ /* 0x000fea0007f1e0ff */
[----:B--2---:R-:W-:Y:S01]  /*4830*/  @!P1 IMAD.X R6, RZ, RZ, R17, P0 ;  /* 0x000000ffff069224 */ /* 0x004fe200000e0611 */
[----:B---3--:R-:W-:Y:S07]  /*4840*/  @!P2 BRA `(.L_x_80) ;  /* 0x0000004000e0a947 */ /* 0x008fee0003800000 */
.L_x_165:
[----:B------:R-:W-:Y:S01]  /*4850*/  @!P1 R2UR UR5, R8 ;  /* 0x00000000080592ca */ /* 0x000fe200000e0000 */
[----:B------:R-:W-:Y:S01]  /*4860*/  VOTEU.ALL UP0, P1 ;  /* 0x0000000000ff7886 */ /* 0x000fe20000800000 */
[----:B------:R-:W-:Y:S01]  /*4870*/  @!P1 R2UR UR4, R6 ;  /* 0x00000000060492ca */ /* 0x000fe200000e0000 */
[----:B--2---:R-:W-:Y:S01]  /*4880*/  @!P1 IMAD.MOV.U32 R0, RZ, RZ, 0x1000 ;  /* 0x00001000ff009424 */ /* 0x004fe200078e00ff */
[----:B------:R-:W-:Y:S01]  /*4890*/  UMOV UR6, 0x0 ;  /* 0x0000000000067882 */ /* 0x000fe20000000000 */
[----:B------:R-:W-:Y:S01]  /*48a0*/  UMOV UR7, 0x10000000 ;  /* 0x1000000000077882 */ /* 0x000fe20000000000 */
[----:B------:R-:W-:Y:S01]  /*48b0*/  @!UP0 UIADD3 UR32, UPT, UPT, UR21, 0x200, URZ ;  /* 0x0000020015208890 */ /* 0x000fe2000fffe0ff */
[----:B------:R-:W-:Y:S01]  /*48c0*/  @!P1 IADD3 R8, P0, PT, R16, 0x580, RZ ;  /* 0x0000058010089810 */ /* 0x000fe20007f1e0ff */
[----:B------:R-:W-:Y:S04]  /*48d0*/  VOTEU.ALL UP0, P1 ;  /* 0x0000000000ff7886 */ /* 0x000fe80000800000 */
[----:B------:R-:W-:Y:S02]  /*48e0*/  @!P1 IMAD.X R6, RZ, RZ, R17, P0 ;  /* 0x000000ffff069224 */ /* 0x000fe400000e0611 */
[----:B------:R-:W-:Y:S02]  /*48f0*/  IMAD.U32 R10, RZ, RZ, UR5 ;  /* 0x00000005ff0a7e24 */ /* 0x000fe4000f8e00ff */
[----:B------:R-:W-:Y:S03]  /*4900*/  IMAD.U32 R11, RZ, RZ, UR4 ;  /* 0x00000004ff0b7e24 */ /* 0x000fe6000f8e00ff */
[----:B------:R-:W-:Y:S02]  /*4910*/  @!P1 R2UR UR4, R10 ;  /* 0x000000000a0492ca */ /* 0x000fe400000e0000 */
[----:B------:R-:W-:Y:S11]  /*4920*/  @!P1 R2UR UR5, R11 ;  /* 0x000000000b0592ca */ /* 0x000ff600000e0000 */
[----:B------:R-:W-:Y:S02]  /*4930*/  @!UPT UIADD3 URZ, UPT, UPT, URZ, URZ, URZ ;  /* 0x000000fffffff290 */ /* 0x000fe4000fffe0ff */
[----:B------:R2:W-:Y:S01]  /*4940*/  @!UP0 UTMALDG.3D [UR32], [UR4], desc[UR6] ;  /* 0x00000620040085b4 */ /* 0x0005e20008011000 */
[----:B------:R2:W-:Y:S01]  /*4950*/  @!P1 SYNCS.ARRIVE.TRANS64.RED.A0TR RZ, [UR21+0x30], R0 ;  /* 0x00003000ffff99a7 */ /* 0x0005e20008300415 */
[----:B------:R-:W-:Y:S01]  /*4960*/  SYNCS.ARRIVE.TRANS64.RED.A1T0 RZ, [UR40], RZ ;  /* 0x000000ffffff79a7 */ /* 0x000fe20008100428 */
[----:B------:R-:W3:Y:S02]  /*4970*/  SYNCS.PHASECHK.TRANS64.TRYWAIT P2, [UR21+0x58], R9 ;  /* 0x00005809ff0075a7 */ /* 0x000ee40008041115 */
[----:B--23--:R-:W-:Y:S05]  /*4980*/  @!P2 BRA `(.L_x_81) ;  /* 0x0000004000a8a947 */ /* 0x00cfea0003800000 */
.L_x_167:
        /* <DEDUP_REMOVED lines=8> */
[----:B------:R-:W-:Y:S01]  /*4a10*/  @!UP0 UIADD3 UR24, UPT, UPT, UR21, 0x1200, URZ ;  /* 0x0000120015188890 */ /* 0x000fe2000fffe0ff */
[----:B------:R-:W-:Y:S01]  /*4a20*/  VOTEU.ALL UP0, P1 ;  /* 0x0000000000ff7886 */ /* 0x000fe20000800000 */
[----:B------:R-:W-:Y:S01]  /*4a30*/  UMOV UR27, UR35 ;  /* 0x00000023001b7c82 */ /* 0x000fe20008000000 */
[----:B------:R-:W-:Y:S02]  /*4a40*/  UMOV UR28, UR36 ;  /* 0x00000024001c7c82 */ /* 0x000fe40008000000 */
[----:B------:R-:W-:Y:S02]  /*4a50*/  IMAD.U32 R10, RZ, RZ, UR5 ;  /* 0x00000005ff0a7e24 */ /* 0x000fe4000f8e00ff */
[----:B------:R-:W-:Y:S02]  /*4a60*/  IMAD.U32 R11, RZ, RZ, UR4 ;  /* 0x00000004ff0b7e24 */ /* 0x000fe4000f8e00ff */
[----:B------:R-:W-:Y:S01]  /*4a70*/  @!P1 IMAD.X R6, RZ, RZ, R17, P0 ;  /* 0x000000ffff069224 */ /* 0x000fe200000e0611 */
        /* <DEDUP_REMOVED lines=8> */
.L_x_169:
[----:B------:R-:W-:Y:S01]  /*4b00*/  @!P1 R2UR UR5, R8 ;  /* 0x00000000080592ca */ /* 0x000fe200000e0000 */
[----:B------:R-:W-:Y:S01]  /*4b10*/  VOTEU.ALL UP0, P1 ;  /* 0x0000000000ff7886 */ /* 0x000fe20000800000 */
[----:B------:R-:W-:Y:S01]  /*4b20*/  @!P1 R2UR UR4, R6 ;  /* 0x00000000060492ca */ /* 0x000fe200000e0000 */
[----:B--2---:R-:W-:Y:S01]  /*4b30*/  @!P1 IMAD.MOV.U32 R0, RZ, RZ, 0x1000 ;  /* 0x00001000ff009424 */ /* 0x004fe200078e00ff */
[----:B------:R-:W-:Y:S01]  /*4b40*/  UMOV UR6, 0x0 ;  /* 0x0000000000067882 */ /* 0x000fe20000000000 */
[----:B------:R-:W-:Y:S01]  /*4b50*/  UMOV UR7, 0x10000000 ;  /* 0x1000000000077882 */ /* 0x000fe20000000000 */
[----:B------:R-:W-:Y:S01]  /*4b60*/  @!UP0 UIADD3 UR18, UPT, UPT, UR34, 0x40, URZ ;  /* 0x0000004022128890 */ /* 0x000fe2000fffe0ff */
[----:B------:R-:W-:Y:S01]  /*4b70*/  VIADD R14, R14, 0x1 ;  /* 0x000000010e0e7836 */ /* 0x000fe20000000000 */
[----:B------:R-:W-:Y:S01]  /*4b80*/  @!UP0 UIADD3 UR16, UPT, UPT, UR21, 0x2200, URZ ;  /* 0x0000220015108890 */ /* 0x000fe2000fffe0ff */
[----:B------:R-:W-:Y:S01]  /*4b90*/  VOTEU.ALL UP0, P1 ;  /* 0x0000000000ff7886 */ /* 0x000fe20000800000 */
[----:B------:R-:W-:Y:S01]  /*4ba0*/  UMOV UR19, UR35 ;  /* 0x0000002300137c82 */ /* 0x000fe20008000000 */
[----:B------:R-:W-:Y:S02]  /*4bb0*/  UMOV UR20, UR36 ;  /* 0x0000002400147c82 */ /* 0x000fe40008000000 */
        /* <DEDUP_REMOVED lines=10> */
.L_x_171:
[----:B------:R-:W-:Y:S01]  /*4c60*/  @!P1 IADD3 R6, P0, PT, R16, 0x580, RZ ;  /* 0x0000058010069810 */ /* 0x000fe20007f1e0ff */
[----:B------:R-:W-:Y:S01]  /*4c70*/  VOTEU.ALL UP0, P1 ;  /* 0x0000000000ff7886 */ /* 0x000fe20000800000 */
[----:B------:R-:W-:Y:S01]  /*4c80*/  UMOV UR6, 0x0 ;  /* 0x0000000000067882 */ /* 0x000fe20000000000 */
[----:B------:R-:W-:Y:S01]  /*4c90*/  UMOV UR7, 0x10000000 ;  /* 0x1000000000077882 */ /* 0x000fe20000000000 */
[----:B------:R-:W-:Y:S01]  /*4ca0*/  @!P1 R2UR UR5, R6 ;  /* 0x00000000060592ca */ /* 0x000fe200000e0000 */
[----:B--2---:R-:W-:Y:S01]  /*4cb0*/  @!P1 IMAD.X R0, RZ, RZ, R17, P0 ;  /* 0x000000ffff009224 */ /* 0x004fe200000e0611 */
[----:B------:R-:W-:Y:S01]  /*4cc0*/  @!UP0 UIADD3 UR10, UPT, UPT, UR34, 0x60, URZ ;  /* 0x00000060220a8890 */ /* 0x000fe2000fffe0ff */
[----:B------:R-:W-:Y:S01]  /*4cd0*/  R2UR UR18, R47 ;  /* 0x000000002f1272ca */ /* 0x000fe200000e0000 */
[----:B------:R-:W-:Y:S01]  /*4ce0*/  @!UP0 UIADD3 UR8, UPT, UPT, UR21, 0x3200, URZ ;  /* 0x0000320015088890 */ /* 0x000fe2000fffe0ff */
[----:B------:R-:W-:Y:S01]  /*4cf0*/  R2UR UR16, R48 ;  /* 0x00000000301072ca */ /* 0x000fe200000e0000 */
[----:B------:R-:W-:Y:S01]  /*4d00*/  @!UP0 UIADD3 UR9, UPT, UPT, UR21, 0x48, URZ ;  /* 0x0000004815098890 */ /* 0x000fe2000fffe0ff */
[----:B------:R-:W-:Y:S01]  /*4d10*/  @!P1 R2UR UR4, R0 ;  /* 0x00000000000492ca */ /* 0x000fe200000e0000 */
[----:B------:R-:W-:Y:S01]  /*4d20*/  VOTEU.ALL UP0, P1 ;  /* 0x0000000000ff7886 */ /* 0x000fe20000800000 */
[----:B------:R-:W-:Y:S01]  /*4d30*/  UMOV UR11, UR35 ;  /* 0x00000023000b7c82 */ /* 0x000fe20008000000 */
[----:B------:R-:W-:Y:S01]  /*4d40*/  UMOV UR12, UR36 ;  /* 0x00000024000c7c82 */ /* 0x000fe20008000000 */
[C---:B------:R-:W-:Y:S01]  /*4d50*/  ISETP.NE.AND P0, PT, R14.reuse, 0x2, PT ;  /* 0x000000020e00780c */ /* 0x040fe20003f05270 */
[----:B------:R-:W-:Y:S01]  /*4d60*/  UPLOP3.LUT UP3, UPT, UPT, UPT, UPT, 0x80, 0x8 ;  /* 0x000000000008789c */ /* 0x000fe20003f6f070 */
[----:B------:R-:W-:Y:S01]  /*4d70*/  IMAD.U32 R8, RZ, RZ, UR5 ;  /* 0x00000005ff087e24 */ /* 0x000fe2000f8e00ff */
[----:B------:R-:W-:Y:S01]  /*4d80*/  LOP3.LUT R15, R15, 0x1, RZ, 0x3c, !PT ;  /* 0x000000010f0f7812 */ /* 0x000fe200078e3cff */
[----:B------:R-:W-:Y:S01]  /*4d90*/  UMOV UR36, UR29 ;  /* 0x0000001d00247c82 */ /* 0x000fe20008000000 */
[----:B------:R-:W-:Y:S01]  /*4da0*/  SEL R0, RZ, 0x1, P0 ;  /* 0x00000001ff007807 */ /* 0x000fe20000000000 */
[----:B------:R-:W-:Y:S01]  /*4db0*/  UIADD3 UR20, UPT, UPT, UR13, UR18, URZ ;  /* 0x000000120d147290 */ /* 0x000fe2000fffe0ff */
[----:B------:R-:W-:Y:S01]  /*4dc0*/  SEL R14, R14, RZ, P0 ;  /* 0x000000ff0e0e7207 */ /* 0x000fe20000000000 */
[----:B------:R-:W-:Y:S01]  /*4dd0*/  UIADD3 UR16, UPT, UPT, UR14, UR16, URZ ;  /* 0x000000100e107290 */ /* 0x000fe2000fffe0ff */
[----:B------:R-:W-:Y:S01]  /*4de0*/  IMAD.U32 R9, RZ, RZ, UR4 ;  /* 0x00000004ff097e24 */ /* 0x000fe2000f8e00ff */
[----:B------:R-:W-:Y:S02]  /*4df0*/  @!P1 R2UR UR4, R8 ;  /* 0x00000000080492ca */ /* 0x000fe400000e0000 */
[----:B------:R-:W-:Y:S02]  /*4e00*/  LOP3.LUT R13, R13, R0, RZ, 0x3c, !PT ;  /* 0x000000000d0d7212 */ /* 0x000fe400078e3cff */
[----:B------:R-:W-:Y:S11]  /*4e10*/  @!P1 R2UR UR5, R9 ;  /* 0x00000000090592ca */ /* 0x000ff600000e0000 */
[----:B------:R-:W-:Y:S02]  /*4e20*/  @!UPT UIADD3 URZ, UPT, UPT, URZ, URZ, URZ ;  /* 0x000000fffffff290 */ /* 0x000fe4000fffe0ff */
[----:B------:R2:W-:Y:S01]  /*4e30*/  @!UP0 UTMALDG.3D [UR8], [UR4], desc[UR6] ;  /* 0x00000608040085b4 */ /* 0x0005e20008011000 */
[----:B------:R2:W-:Y:S01]  /*4e40*/  @!P1 SYNCS.ARRIVE.TRANS64.RED.A0TR RZ, [UR21+0x48], R7 ;  /* 0x00004807ffff99a7 */ /* 0x0005e20008300415 */
[----:B------:R-:W-:Y:S01]  /*4e50*/  SYNCS.ARRIVE.TRANS64.RED.A1T0 RZ, [UR37], RZ ;  /* 0x000000ffffff79a7 */ /* 0x000fe20008100425 */
[----:B------:R-:W-:Y:S05]  /*4e60*/  BRA.U UP1, `(.L_x_84) ;  /* 0xfffffff101707547 */ /* 0x000fea000b83ffff */
[----:B------:R-:W-:-:S04]  /*4e70*/  SHF.L.U32 R2, R15, 0x1f, RZ ;  /* 0x0000001f0f027819 */ /* 0x000fc800000006ff */
[----:B------:R-:W3:Y:S02]  /*4e80*/  SYNCS.PHASECHK.TRANS64.TRYWAIT P0, [UR21+0x50], R2 ;  /* 0x00005002ff0075a7 */ /* 0x000ee40008001115 */
[----:B---3--:R-:W-:Y:S05]  /*4e90*/  @!P0 BRA `(.L_x_85) ;  /* 0x0000003c00ac8947 */ /* 0x008fea0003800000 */
.L_x_173:
[----:B------:R-:W4:Y:S02]  /*4ea0*/  SYNCS.PHASECHK.TRANS64.TRYWAIT P0, [UR21+0x58], R2 ;  /* 0x00005802ff0075a7 */ /* 0x000f240008001115 */
[----:B----4-:R-:W-:Y:S05]  /*4eb0*/  @!P0 BRA `(.L_x_86) ;  /* 0x0000003c00bc8947 */ /* 0x010fea0003800000 */
.L_x_175:
[----:B------:R-:W4:Y:S02]  /*4ec0*/  SYNCS.PHASECHK.TRANS64.TRYWAIT P0, [UR21+0x60], R2 ;  /* 0x00006002ff0075a7 */ /* 0x000f240008001115 */
[----:B----4-:R-:W-:Y:S05]  /*4ed0*/  @!P0 BRA `(.L_x_87) ;  /* 0x0000003c00cc8947 */ /* 0x010fea0003800000 */
.L_x_177:
[----:B---3--:R-:W-:-:S07]  /*4ee0*/  MOV R0, UR21 ;  /* 0x0000001500007c02 */ /* 0x008fce0008000f00 */
.L_x_88:
[----:B---3--:R-:W-:-:S04]  /*4ef0*/  SHF.L.U32 R2, R15, 0x1f, RZ ;  /* 0x0000001f0f027819 */ /* 0x008fc800000006ff */
[----:B------:R3:W4:Y:S03]  /*4f00*/  SYNCS.PHASECHK.TRANS64.TRYWAIT P0, [R0+URZ+0x68], R2 ;  /* 0x00006802000075a7 */ /* 0x00072600080011ff */
[----:B----4-:R-:W-:Y:S05]  /*4f10*/  @!P0 NANOSLEEP.SYNCS 0x989680 ;  /* 0x009896800000895d */ /* 0x010fea0003900000 */
[----:B------:R-:W4:Y:S02]  /*4f20*/  @!P0 SYNCS.PHASECHK.TRANS64 P0, [R0+URZ+0x68], R2 ;  /* 0x00006802000085a7 */ /* 0x000f2400080010ff */
[----:B-12-4-:R-:W-:Y:S05]  /*4f30*/  @P0 EXIT ;  /* 0x000000000000094d */ /* 0x016fea0003800000 */
[----:B------:R-:W-:Y:S05]  /*4f40*/  BRA `(.L_x_88) ;  /* 0xfffffffc00e87947 */ /* 0x000fea000383ffff */
.L_x_73:
[----:B------:R-:W-:-:S06]  /*4f50*/  UISETP.GE.AND UP0, UPT, UR17, 0x4, UPT ;  /* 0x000000041100788c */ /* 0x000fcc000bf06270 */
[----:B------:R-:W-:-:S13]  /*4f60*/  PLOP3.LUT P0, PT, PT, PT, UP0, 0x80, 0x8 ;  /* 0x000000000008781c */ /* 0x000fda0003f0f008 */
[----:B------:R-:W-:Y:S05]  /*4f70*/  @!P0 EXIT ;  /* 0x000000000000894d */ /* 0x000fea0003800000 */
[----:B------:R-:W1:Y:S08]  /*4f80*/  S2UR UR4, SR_CgaCtaId ;  /* 0x00000000000479c3 */ /* 0x000e700000008800 */
[----:B------:R-:W-:Y:S01]  /*4f90*/  BAR.SYNC.DEFER_BLOCKING 0x6, 0xa0 ;  /* 0x0182800000007b1d */ /* 0x000fe20000010000 */
[C---:B------:R-:W-:Y:S01]  /*4fa0*/  IMAD.SHL.U32 R3, R57.reuse, 0x20, RZ ;  /* 0x0000002039037824 */ /* 0x040fe200078e00ff */
[----:B------:R-:W-:Y:S01]  /*4fb0*/  SHF.R.U32.HI R4, RZ, 0x1, R57 ;  /* 0x00000001ff047819 */ /* 0x000fe20000011639 */
[C---:B------:R-:W-:Y:S01]  /*4fc0*/  IMAD.SHL.U32 R2, R57.reuse, 0x10, RZ ;  /* 0x0000001039027824 */ /* 0x040fe200078e00ff */
[C---:B------:R-:W-:Y:S01]  /*4fd0*/  LOP3.LUT P0, RZ, R57.reuse, 0x4, RZ, 0xc0, !PT ;  /* 0x0000000439ff7812 */ /* 0x040fe2000780c0ff */
[----:B------:R-:W-:Y:S01]  /*4fe0*/  IMAD.U32 R23, R57, 0x10000, RZ ;  /* 0x0001000039177824 */ /* 0x000fe200078e00ff */
[----:B------:R-:W-:-:S02]  /*4ff0*/  UMOV UR44, 0x400 ;  /* 0x00000400002c7882 */ /* 0x000fc40000000000 */
[----:B------:R-:W2:Y:S01]  /*5000*/  LDC.64 R42, c[0x0][0x8b0] ;  /* 0x00022c00ff2a7b82 */ /* 0x000ea20000000a00 */
[----:B------:R-:W-:Y:S01]  /*5010*/  LOP3.LUT R5, R3, 0xc0, RZ, 0xc0, !PT ;  /* 0x000000c003057812 */ /* 0x000fe200078ec0ff */
[----:B------:R-:W-:Y:S01]  /*5020*/  IMAD.SHL.U32 R44, R57, 0x4, RZ ;  /* 0x00000004392c7824 */ /* 0x000fe200078e00ff */
[----:B------:R-:W-:Y:S01]  /*5030*/  LOP3.LUT R2, R2, 0x600, RZ, 0xc0, !PT ;  /* 0x0000060002027812 */ /* 0x000fe200078ec0ff */
[----:B------:R-:W-:Y:S01]  /*5040*/  IMAD.MOV.U32 R56, RZ, RZ, 0x20 ;  /* 0x00000020ff387424 */ /* 0x000fe200078e00ff */
[----:B------:R-:W-:Y:S01]  /*5050*/  LOP3.LUT R4, R5, 0x8, R4, 0xf8, !PT ;  /* 0x0000000805047812 */ /* 0x000fe200078ef804 */
[----:B------:R-:W-:Y:S01]  /*5060*/  IMAD.MOV.U32 R55, RZ, RZ, 0x1 ;  /* 0x00000001ff377424 */ /* 0x000fe200078e00ff */
[--C-:B------:R-:W-:Y:S01]  /*5070*/  LOP3.LUT R2, R2, 0x20, R3.reuse, 0xf8, !PT ;  /* 0x0000002002027812 */ /* 0x100fe200078ef803 */
[----:B------:R-:W3:Y:S01]  /*5080*/  LDC.64 R40, c[0x0][0x8a8] ;  /* 0x00022a00ff287b82 */ /* 0x000ee20000000a00 */
[----:B------:R-:W-:Y:S01]  /*5090*/  LOP3.LUT R23, R23, 0x600000, RZ, 0xc0, !PT ;  /* 0x0060000017177812 */ /* 0x000fe200078ec0ff */
[----:B------:R-:W-:Y:S01]  /*50a0*/  IMAD.MOV.U32 R22, RZ, RZ, RZ ;  /* 0x000000ffff167224 */ /* 0x000fe200078e00ff */
[----:B------:R-:W-:Y:S01]  /*50b0*/  LOP3.LUT R44, R4, 0x18, R44, 0x78, !PT ;  /* 0x00000018042c7812 */ /* 0x000fe200078e782c */
[----:B------:R-:W-:Y:S01]  /*50c0*/  IMAD.MOV.U32 R54, RZ, RZ, RZ ;  /* 0x000000ffff367224 */ /* 0x000fe200078e00ff */
[----:B------:R-:W-:-:S02]  /*50d0*/  LOP3.LUT R2, R2, 0x100, R3, 0xf8, !PT ;  /* 0x0000010002027812 */ /* 0x000fc400078ef803 */
[----:B------:R-:W-:Y:S02]  /*50e0*/  CS2R R52, SRZ ;  /* 0x0000000000347805 */ /* 0x000fe4000001ff00 */
[----:B------:R-:W-:Y:S01]  /*50f0*/  LOP3.LUT R57, R57, 0x60, RZ, 0xc0, !PT ;  /* 0x0000006039397812 */ /* 0x000fe200078ec0ff */
[----:B-1----:R-:W-:Y:S01]  /*5100*/  ULEA UR44, UR4, UR44, 0x18 ;  /* 0x0000002c042c7291 */ /* 0x002fe2000f8ec0ff */
[----:B------:R-:W-:Y:S01]  /*5110*/  LOP3.LUT R44, R2, R44, RZ, 0xfc, !PT ;  /* 0x0000002c022c7212 */ /* 0x000fe200078efcff */
[----:B------:R-:W1:Y:S01]  /*5120*/  LDCU UR59, c[0x0][0x370] ;  /* 0x00006e00ff3b77ac */ /* 0x000e620008000800 */
[----:B------:R-:W-:Y:S01]  /*5130*/  SEL R56, R56, 0xffffffe0, !P0 ;  /* 0xffffffe038387807 */ /* 0x000fe20004000000 */
[----:B------:R-:W-:Y:S01]  /*5140*/  UIADD3 UR4, UPT, UPT, UR44, 0x200, URZ ;  /* 0x000002002c047890 */ /* 0x000fe2000fffe0ff */
[----:B------:R-:W4:Y:S04]  /*5150*/  LDCU UR43, c[0x0][0xb0c] ;  /* 0x00016180ff2b77ac */ /* 0x000f280008000800 */
[----:B------:R-:W1:Y:S01]  /*5160*/  LDS R0, [UR44+0x130] ;  /* 0x0001302cff007984 */ /* 0x000e620008000800 */
[----:B------:R-:W-:Y:S01]  /*5170*/  IMAD.U32 R50, RZ, RZ, UR4 ;  /* 0x00000004ff327e24 */ /* 0x000fe2000f8e00ff */
[----:B------:R-:W1:Y:S01]  /*5180*/  LDCU UR39, c[0x0][0xb30] ;  /* 0x00016600ff2777ac */ /* 0x000e620008000800 */
[----:B------:R-:W1:Y:S01]  /*5190*/  LDCU.64 UR56, c[0x0][0x888] ;  /* 0x00011100ff3877ac */ /* 0x000e620008000a00 */
[----:B------:R-:W1:Y:S01]  /*51a0*/  LDCU.64 UR40, c[0x0][0xb28] ;  /* 0x00016500ff2877ac */ /* 0x000e620008000a00 */
[----:B------:R-:W1:Y:S01]  /*51b0*/  LDCU.64 UR62, c[0x0][0x890] ;  /* 0x00011200ff3e77ac */ /* 0x000e620008000a00 */
[----:B------:R-:W1:Y:S01]  /*51c0*/  LDCU.128 UR52, c[0x0][0xb10] ;  /* 0x00016200ff3477ac */ /* 0x000e620008000c00 */
[----:B------:R-:W1:Y:S01]  /*51d0*/  LDCU UR58, c[0x0][0x374] ;  /* 0x00006e80ff3a77ac */ /* 0x000e620008000800 */
[----:B------:R-:W-:Y:S01]  /*51e0*/  UMOV UR47, URZ ;  /* 0x000000ff002f7c82 */ /* 0x000fe20008000000 */
[----:B------:R-:W-:Y:S01]  /*51f0*/  UMOV UR46, URZ ;  /* 0x000000ff002e7c82 */ /* 0x000fe20008000000 */
[----:B-1234-:R-:W-:-:S07]  /*5200*/  IMAD.IADD R23, R0, 0x1, R23 ;  /* 0x0000000100177824 */ /* 0x01efce00078e0217 */
.L_x_132:
[C---:B------:R-:W-:Y:S02]  /*5210*/  LEA R3, R52.reuse, UR44, 0x3 ;  /* 0x0000002c34037c11 */ /* 0x040fe4000f8e18ff */
[----:B------:R-:W-:Y:S02]  /*5220*/  SHF.L.U32 R0, R53, 0x1f, RZ ;  /* 0x0000001f35007819 */ /* 0x000fe400000006ff */
[----:B-1----:R-:W-:Y:S02]  /*5230*/  LEA R4, R52, UR44, 0x4 ;  /* 0x0000002c34047c11 */ /* 0x002fe4000f8e20ff */
[----:B------:R-:W1:Y:S02]  /*5240*/  SYNCS.PHASECHK.TRANS64.TRYWAIT P0, [R3+URZ+0x80], R0 ;  /* 0x00008000030075a7 */ /* 0x000e6400080011ff */
[----:B-12---:R-:W-:Y:S05]  /*5250*/  @!P0 BRA `(.L_x_89) ;  /* 0x0000003c00048947 */ /* 0x006fea0003800000 */
.L_x_178:
        /* <DEDUP_REMOVED lines=8> */
[----:B--2---:R-:W-:Y:S11]  /*52e0*/  LOP3.LUT P0, RZ, R6, 0x1, RZ, 0xc0, !PT ;  /* 0x0000000106ff7812 */ /* 0x004ff6000780c0ff */
[----:B------:R-:W-:Y:S02]  /*52f0*/  @!UPT UIADD3 URZ, UPT, UPT, URZ, URZ, URZ ;  /* 0x000000fffffff290 */ /* 0x000fe4000fffe0ff */
[----:B---3--:R-:W-:Y:S01]  /*5300*/  VOTEU.ANY UP1, P0 ;  /* 0x0000000000ff7886 */ /* 0x008fe20000020100 */
[----:B------:R-:W-:Y:S01]  /*5310*/  PLOP3.LUT P0, PT, PT, PT, UP1, 0x80, 0x8 ;  /* 0x000000000008781c */ /* 0x000fe20003f0f018 */
[----:B------:R-:W-:Y:S11]  /*5320*/  UP2UR UR61, UPR, URZ, 0x2 ;  /* 0x00000002ff3d7883 */ /* 0x000ff60008000000 */
[----:B------:R-:W-:Y:S01]  /*5330*/  @!UPT UIADD3 URZ, UPT, UPT, URZ, URZ, URZ ;  /* 0x000000fffffff290 */ /* 0x000fe2000fffe0ff */
[----:B-1----:R-:W-:Y:S02]  /*5340*/  @P0 SHF.R.U32.HI R0, RZ, 0x10, R5 ;  /* 0x00000010ff000819 */ /* 0x002fe40000011605 */
        /* <DEDUP_REMOVED lines=12> */
[----:B------:R-:W2:Y:S01]  /*5410*/  LDCU UR12, c[0x0][0xb20] ;  /* 0x00016400ff0c77ac */ /* 0x000ea20008000800 */
[----:B------:R-:W-:Y:S02]  /*5420*/  UIMAD.WIDE.U32 UR4, UR58, UR55, URZ ;  /* 0x000000373a0472a5 */ /* 0x000fe4000f8e00ff */
[----:B------:R-:W-:Y:S02]  /*5430*/  UIMAD.WIDE.U32 UR6, UR59, UR52, URZ ;  /* 0x000000343b0672a5 */ /* 0x000fe4000f8e00ff */
[----:B------:R-:W-:Y:S02]  /*5440*/  UISETP.NE.AND UP0, UPT, UR54, 0x1, UPT ;  /* 0x000000013600788c */ /* 0x000fe4000bf05270 */
[----:B------:R-:W-:Y:S02]  /*5450*/  UIMAD.WIDE.U32 UR8, UR37, UR55, URZ ;  /* 0x00000037250872a5 */ /* 0x000fe4000f8e00ff */
[----:B------:R-:W-:Y:S02]  /*5460*/  UIMAD.WIDE.U32 UR10, UR38, UR52, URZ ;  /* 0x00000034260a72a5 */ /* 0x000fe4000f8e00ff */
[----:B------:R-:W-:Y:S02]  /*5470*/  UISETP.NE.AND UP1, UPT, UR43, 0x1, UPT ;  /* 0x000000012b00788c */ /* 0x000fe4000bf25270 */
[----:B------:R-:W-:Y:S01]  /*5480*/  UISETP.NE.AND UP2, UPT, UR42, 0x1, UPT ;  /* 0x000000012a00788c */ /* 0x000fe2000bf45270 */
[----:B------:R-:W-:Y:S02]  /*5490*/  UMOV UR4, UR5 ;  /* 0x0000000500047c82 */ /* 0x000fe40008000000 */
[----:B--2---:R-:W-:Y:S03]  /*54a0*/  USHF.R.U32.HI UR5, URZ, UR12, UR4 ;  /* 0x0000000cff057299 */ /* 0x004fe60008011604 */
[----:B------:R-:W-:Y:S02]  /*54b0*/  UMOV UR4, UR7 ;  /* 0x0000000700047c82 */ /* 0x000fe40008000000 */
[----:B------:R-:W-:Y:S02]  /*54c0*/  USHF.R.U32.HI UR7, URZ, UR53, UR4 ;  /* 0x00000035ff077299 */ /* 0x000fe40008011604 */
[----:B------:R-:W-:Y:S02]  /*54d0*/  USEL UR4, UR58, UR5, !UP0 ;  /* 0x000000053a047287 */ /* 0x000fe4000c000000 */
[----:B------:R-:W-:Y:S01]  /*54e0*/  USEL UR7, UR59, UR7, !UP1 ;  /* 0x000000073b077287 */ /* 0x000fe2000c800000 */
[----:B------:R-:W-:Y:S01]  /*54f0*/  UMOV UR5, UR9 ;  /* 0x0000000900057c82 */ /* 0x000fe20008000000 */
[----:B------:R-:W-:Y:S02]  /*5500*/  UIMAD.WIDE.U32 UR8, UR4, UR40, URZ ;  /* 0x00000028040872a5 */ /* 0x000fe4000f8e00ff */
[----:B------:R-:W-:Y:S03]  /*5510*/  USHF.R.U32.HI UR6, URZ, UR12, UR5 ;  /* 0x0000000cff067299 */ /* 0x000fe60008011605 */
[----:B------:R-:W-:Y:S01]  /*5520*/  UMOV UR5, UR11 ;  /* 0x0000000b00057c82 */ /* 0x000fe20008000000 */
[----:B------:R-:W-:Y:S02]  /*5530*/  UIMAD.WIDE.U32 UR10, UR7, UR40, URZ ;  /* 0x00000028070a72a5 */ /* 0x000fe4000f8e00ff */
[----:B------:R-:W-:Y:S02]  /*5540*/  USHF.R.U32.HI UR12, URZ, UR53, UR5 ;  /* 0x00000035ff0c7299 */ /* 0x000fe40008011605 */
[----:B------:R-:W-:Y:S01]  /*5550*/  USEL UR6, UR37, UR6, !UP0 ;  /* 0x0000000625067287 */ /* 0x000fe2000c000000 */
[----:B------:R-:W-:Y:S02]  /*5560*/  UMOV UR5, UR9 ;  /* 0x0000000900057c82 */ /* 0x000fe40008000000 */
[----:B------:R-:W-:Y:S01]  /*5570*/  UMOV UR10, UR11 ;  /* 0x0000000b000a7c82 */ /* 0x000fe20008000000 */
[----:B------:R-:W-:Y:S02]  /*5580*/  @UP2 USHF.R.U32.HI UR4, URZ, UR41, UR5 ;  /* 0x00000029ff042299 */ /* 0x000fe40008011605 */
[----:B------:R-:W-:Y:S02]  /*5590*/  @UP2 USHF.R.U32.HI UR7, URZ, UR41, UR10 ;  /* 0x00000029ff072299 */ /* 0x000fe4000801160a */
[----:B------:R-:W-:Y:S02]  /*55a0*/  UIMAD UR4, UR42, UR4, URZ ;  /* 0x000000042a0472a4 */ /* 0x000fe4000f8e02ff */
        /* <DEDUP_REMOVED lines=8> */
[----:B------:R-:W-:Y:S02]  /*5630*/  USEL UR11, UR6, UR4, !UP2 ;  /* 0x00000004060b7287 */ /* 0x000fe4000d000000 */
[----:B------:R-:W-:Y:S02]  /*5640*/  UIADD3 UR8, UPT, UPT, -UR5, URZ, URZ ;  /* 0x000000ff05087290 */ /* 0x000fe4000fffe1ff */
[----:B------:R-:W-:Y:S01]  /*5650*/  UIADD3 UR10, UPT, UPT, -UR11, URZ, URZ ;  /* 0x000000ff0b0a7290 */ /* 0x000fe2000fffe1ff */
[----:B------:R-:W-:Y:S01]  /*5660*/  @!UP0 UMOV UR4, UR9 ;  /* 0x0000000900048c82 */ /* 0x000fe20008000000 */
[----:B------:R-:W-:Y:S02]  /*5670*/  UIADD3 UR9, UPT, UPT, -UR6, URZ, URZ ;  /* 0x000000ff06097290 */ /* 0x000fe4000fffe1ff */
[----:B------:R-:W-:Y:S02]  /*5680*/  @!UP0 USHF.R.U32.HI UR4, URZ, UR41, UR4 ;  /* 0x00000029ff048299 */ /* 0x000fe40008011604 */
[----:B------:R-:W-:Y:S02]  /*5690*/  UIMAD UR10, UR42, UR10, UR6 ;  /* 0x0000000a2a0a72a4 */ /* 0x000fe4000f8e0206 */
[----:B------:R-:W-:Y:S04]  /*56a0*/  @!UP0 USEL UR4, UR5, UR4, !UP2 ;  /* 0x0000000405048287 */ /* 0x000fe8000d000000 */
[----:B------:R-:W-:Y:S02]  /*56b0*/  @!UP0 UIMAD UR10, UR7, UR10, UR4 ;  /* 0x0000000a070a82a4 */ /* 0x000fe4000f8e0204 */
[----:B------:R-:W-:Y:S02]  /*56c0*/  @!UP0 UIADD3 UR11, UPT, UPT, UR11, -UR4, URZ ;  /* 0x800000040b0b8290 */ /* 0x000fe4000fffe0ff */
[----:B------:R-:W-:Y:S02]  /*56d0*/  UIMAD UR7, UR43, UR8, UR38 ;  /* 0x000000082b0772a4 */ /* 0x000fe4000f8e0226 */
[----:B------:R-:W-:Y:S02]  /*56e0*/  @!UP0 UIMAD UR6, UR11, UR42, UR5 ;  /* 0x0000002a0b0682a4 */ /* 0x000fe4000f8e0205 */
[----:B------:R-:W-:Y:S01]  /*56f0*/  UIMAD UR4, UR54, UR9, UR37 ;  /* 0x00000009360472a4 */ /* 0x000fe2000f8e0225 */
[----:B------:R-:W-:Y:S02]  /*5700*/  @!UP0 UMOV UR5, UR10 ;  /* 0x0000000a00058c82 */ /* 0x000fe40008000000 */
[----:B------:R-:W-:Y:S02]  /*5710*/  UIMAD UR38, UR5, UR43, UR7 ;  /* 0x0000002b052672a4 */ /* 0x000fe4000f8e0207 */
[----:B------:R-:W-:Y:S11]  /*5720*/  UIMAD UR37, UR6, UR54, UR4 ;  /* 0x00000036062572a4 */ /* 0x000ff6000f8e0204 */
[----:B------:R-:W-:Y:S01]  /*5730*/  @!UPT UIADD3 URZ, UPT, UPT, URZ, URZ, URZ ;  /* 0x000000fffffff290 */ /* 0x000fe2000fffe0ff */
.L_x_90:
[----:B------:R-:W-:Y:S01]  /*5740*/  UISETP.NE.AND UP0, UPT, UR39, 0x1, UPT ;  /* 0x000000012700788c */ /* 0x000fe2000bf05270 */
[----:B------:R-:W-:Y:S01]  /*5750*/  LOP3.LUT P0, RZ, R50, 0x1b0, RZ, 0xc0, !PT ;  /* 0x000001b032ff7812 */ /* 0x000fe2000780c0ff */
[----:B------:R-:W-:Y:S01]  /*5760*/  USHF.L.U32 UR50, UR16, 0x6, URZ ;  /* 0x0000000610327899 */ /* 0x000fe200080006ff */
[----:B------:R-:W-:Y:S01]  /*5770*/  BSSY.RECONVERGENT B6, `(.L_x_91) ;  /* 0x0000034000067945 */ /* 0x000fe20003800200 */
[----:B------:R-:W-:Y:S01]  /*5780*/  USHF.L.U32 UR49, UR20, 0x7, URZ ;  /* 0x0000000714317899 */ /* 0x000fe200080006ff */
[----:B------:R-:W-:Y:S06]  /*5790*/  IADD3 R52, PT, PT, R52, 0x1, RZ ;  /* 0x0000000134347810 */ /* 0x000fec0007ffe0ff */
[----:B------:R-:W2:Y:S01]  /*57a0*/  @!UP0 LDCU.128 UR12, c[0x0][0xb10] ;  /* 0x00016200ff0c87ac */ /* 0x000ea20008000c00 */
[----:B------:R-:W3:Y:S01]  /*57b0*/  @!UP0 LDCU UR5, c[0x0][0xb0c] ;  /* 0x00016180ff0587ac */ /* 0x000ee20008000800 */
[----:B------:R-:W4:Y:S01]  /*57c0*/  @!UP0 LDCU UR10, c[0x0][0xb20] ;  /* 0x00016400ff0a87ac */ /* 0x000f220008000800 */
[----:B--2---:R-:W-:Y:S02]  /*57d0*/  UIMAD.WIDE.U32 UR8, UR38, UR12, URZ ;  /* 0x0000000c260872a5 */ /* 0x004fe4000f8e00ff */
[----:B------:R-:W-:Y:S02]  /*57e0*/  UIMAD.WIDE.U32 UR6, UR37, UR15, URZ ;  /* 0x0000000f250672a5 */ /* 0x000fe4000f8e00ff */
[----:B------:R-:W-:Y:S03]  /*57f0*/  @!UP0 UISETP.NE.AND UP1, UPT, UR14, 0x1, UPT ;  /* 0x000000010e00888c */ /* 0x000fe6000bf25270 */
[----:B------:R-:W-:Y:S01]  /*5800*/  @!UP0 UMOV UR4, UR9 ;  /* 0x0000000900048c82 */ /* 0x000fe20008000000 */
[----:B---3--:R-:W-:Y:S02]  /*5810*/  @!UP0 UISETP.NE.AND UP2, UPT, UR5, 0x1, UPT ;  /* 0x000000010500888c */ /* 0x008fe4000bf45270 */
[----:B------:R-:W-:Y:S01]  /*5820*/  @!UP0 USHF.R.U32.HI UR4, URZ, UR13, UR4 ;  /* 0x0000000dff048299 */ /* 0x000fe20008011604 */
[----:B------:R-:W-:Y:S02]  /*5830*/  @!UP0 UMOV UR6, UR7 ;  /* 0x0000000700068c82 */ /* 0x000fe40008000000 */
[----:B----4-:R-:W-:Y:S02]  /*5840*/  @!UP0 USHF.R.U32.HI UR6, URZ, UR10, UR6 ;  /* 0x0000000aff068299 */ /* 0x010fe40008011606 */
[----:B------:R-:W-:Y:S02]  /*5850*/  @!UP0 USEL UR7, UR38, UR4, !UP2 ;  /* 0x0000000426078287 */ /* 0x000fe4000d000000 */
[----:B------:R-:W-:Y:S04]  /*5860*/  @!UP0 USEL UR6, UR37, UR6, !UP1 ;  /* 0x0000000625068287 */ /* 0x000fe8000c800000 */
[----:B------:R-:W-:Y:S02]  /*5870*/  @!UP0 UIADD3 UR4, UPT, UPT, -UR7, UR6, URZ ;  /* 0x0000000607048290 */ /* 0x000fe4000fffe1ff */
[----:B------:R-:W-:Y:S02]  /*5880*/  @!UP0 UIADD3 UR6, UPT, UPT, UR7, -UR6, URZ ;  /* 0x8000000607068290 */ /* 0x000fe4000fffe0ff */
[----:B------:R-:W-:Y:S02]  /*5890*/  @!UP0 UIMAD UR38, UR4, UR5, UR38 ;  /* 0x00000005042682a4 */ /* 0x000fe4000f8e0226 */
[----:B------:R-:W-:Y:S01]  /*58a0*/  @!UP0 UIMAD UR37, UR6, UR14, UR37 ;  /* 0x0000000e062582a4 */ /* 0x000fe2000f8e0225 */
[----:B------:R-:W-:Y:S11]  /*58b0*/  @!P0 BRA `(.L_x_92) ;  /* 0x00000000007c8947 */ /* 0x000ff60003800000 */
[----:B------:R-:W2:Y:S01]  /*58c0*/  LDCU.64 UR8, c[0x4][0x80] ;  /* 0x01001000ff0877ac */ /* 0x000ea20008000a00 */
[----:B------:R-:W-:Y:S01]  /*58d0*/  MOV R2, 0x0 ;  /* 0x0000000000027802 */ /* 0x000fe20000000f00 */
[----:B------:R-:W-:Y:S02]  /*58e0*/  HFMA2 R12, -RZ, RZ, 0, 5.9604644775390625e-08 ;  /* 0x00000001ff0c7431 */ /* 0x000fe400000001ff */
[----:B------:R-:W-:Y:S01]  /*58f0*/  IMAD.MOV.U32 R8, RZ, RZ, 0x70 ;  /* 0x00000070ff087424 */ /* 0x000fe200078e00ff */
[----:B------:R3:W4:Y:S01]  /*5900*/  LDC.64 R14, c[0x4][R2] ;  /* 0x01000000020e7b82 */ /* 0x0007220000000a00 */
[----:B------:R-:W1:Y:S01]  /*5910*/  LDCU.64 UR6, c[0x4][0x88] ;  /* 0x01001100ff0677ac */ /* 0x000e620008000a00 */
[----:B------:R-:W-:Y:S01]  /*5920*/  IMAD.MOV.U32 R13, RZ, RZ, RZ ;  /* 0x000000ffff0d7224 */ /* 0x000fe200078e00ff */
[----:B------:R-:W1:Y:S01]  /*5930*/  LDCU.64 UR4, c[0x4][0x8] ;  /* 0x01000100ff0477ac */ /* 0x000e620008000a00 */
[----:B--2---:R-:W-:Y:S01]  /*5940*/  MOV R5, UR9 ;  /* 0x0000000900057c02 */ /* 0x004fe20008000f00 */
[----:B------:R-:W-:Y:S01]  /*5950*/  IMAD.U32 R4, RZ, RZ, UR8 ;  /* 0x00000008ff047e24 */ /* 0x000fe2000f8e00ff */
[----:B-1----:R-:W-:Y:S01]  /*5960*/  MOV R7, UR7 ;  /* 0x0000000700077c02 */ /* 0x002fe20008000f00 */
[----:B------:R-:W-:Y:S01]  /*5970*/  IMAD.U32 R6, RZ, RZ, UR6 ;  /* 0x00000006ff067e24 */ /* 0x000fe2000f8e00ff */
[----:B------:R-:W-:Y:S01]  /*5980*/  MOV R11, UR5 ;  /* 0x00000005000b7c02 */ /* 0x000fe20008000f00 */
[----:B------:R-:W-:Y:S02]  /*5990*/  IMAD.U32 R10, RZ, RZ, UR4 ;  /* 0x00000004ff0a7e24 */ /* 0x000fe4000f8e00ff */
[----:B------:R-:W-:Y:S07]  /*59a0*/  LEPC R20, `(.L_x_93) ;  /* 0x000000001014794e */ /* 0x000fee0000000000 */
[----:B---345:R-:W-:Y:S05]  /*59b0*/  CALL.ABS.NOINC R14 ;  /* 0x000000000e007343 */ /* 0x038fea0003c00000 */
.L_x_93:
[----:B------:R-:W1:Y:S01]  /*59c0*/  LDCU.64 UR8, c[0x4][0x80] ;  /* 0x01001000ff0877ac */ /* 0x000e620008000a00 */
[----:B------:R-:W2:Y:S01]  /*59d0*/  LDC.64 R2, c[0x4][R2] ;  /* 0x0100000002027b82 */ /* 0x000ea20000000a00 */
[----:B------:R-:W-:Y:S02]  /*59e0*/  HFMA2 R12, -RZ, RZ, 0, 5.9604644775390625e-08 ;  /* 0x00000001ff0c7431 */ /* 0x000fe400000001ff */
[----:B------:R-:W-:Y:S02]  /*59f0*/  IMAD.MOV.U32 R8, RZ, RZ, 0x70 ;  /* 0x00000070ff087424 */ /* 0x000fe400078e00ff */
[----:B------:R-:W-:Y:S01]  /*5a00*/  IMAD.MOV.U32 R13, RZ, RZ, RZ ;  /* 0x000000ffff0d7224 */ /* 0x000fe200078e00ff */
[----:B------:R-:W3:Y:S01]  /*5a10*/  LDCU.64 UR6, c[0x4][0x88] ;  /* 0x01001100ff0677ac */ /* 0x000ee20008000a00 */
[----:B------:R-:W4:Y:S01]  /*5a20*/  LDCU.64 UR4, c[0x4][0x8] ;  /* 0x01000100ff0477ac */ /* 0x000f220008000a00 */
[----:B-1----:R-:W-:Y:S02]  /*5a30*/  MOV R4, UR8 ;  /* 0x0000000800047c02 */ /* 0x002fe40008000f00 */
[----:B------:R-:W-:Y:S02]  /*5a40*/  MOV R5, UR9 ;  /* 0x0000000900057c02 */ /* 0x000fe40008000f00 */
[----:B---3--:R-:W-:Y:S01]  /*5a50*/  MOV R7, UR7 ;  /* 0x0000000700077c02 */ /* 0x008fe20008000f00 */
[----:B------:R-:W-:Y:S01]  /*5a60*/  IMAD.U32 R6, RZ, RZ, UR6 ;  /* 0x00000006ff067e24 */ /* 0x000fe2000f8e00ff */
[----:B----4-:R-:W-:Y:S01]  /*5a70*/  MOV R11, UR5 ;  /* 0x00000005000b7c02 */ /* 0x010fe20008000f00 */
[----:B------:R-:W-:Y:S02]  /*5a80*/  IMAD.U32 R10, RZ, RZ, UR4 ;  /* 0x00000004ff0a7e24 */ /* 0x000fe4000f8e00ff */
[----:B------:R-:W-:Y:S07]  /*5a90*/  LEPC R20, `(.L_x_92) ;  /* 0x000000001014794e */ /* 0x000fee0000000000 */
[----:B--2---:R-:W-:Y:S05]  /*5aa0*/  CALL.ABS.NOINC R2 ;  /* 0x0000000002007343 */ /* 0x004fea0003c00000 */
.L_x_92:
[----:B------:R-:W-:Y:S05]  /*5ab0*/  BSYNC.RECONVERGENT B6 ;  /* 0x0000000000067941 */ /* 0x000fea0003800200 */
.L_x_91:
[----:B------:R-:W-:Y:S01]  /*5ac0*/  R2UR UR4, R49 ;  /* 0x00000000310472ca */ /* 0x000fe200000e0000 */
[----:B------:R-:W-:Y:S01]  /*5ad0*/  UISETP.NE.U32.AND UP0, UPT, UR62, URZ, UPT ;  /* 0x000000ff3e00728c */ /* 0x000fe2000bf05070 */
[----:B------:R-:W-:Y:S02]  /*5ae0*/  ISETP.NE.U32.AND P4, PT, R42, RZ, PT ;  /* 0x000000ff2a00720c */ /* 0x000fe40003f85070 */
[----:B------:R-:W-:Y:S01]  /*5af0*/  ISETP.NE.U32.AND P2, PT, RZ, UR56, PT ;  /* 0x00000038ff007c0c */ /* 0x000fe2000bf45070 */
[----:B------:R-:W-:Y:S01]  /*5b00*/  UISETP.NE.AND.EX UP1, UPT, UR63, URZ, UPT, UP0 ;  /* 0x000000ff3f00728c */ /* 0x000fe2000bf25300 */
[----:B------:R-:W-:Y:S01]  /*5b10*/  ISETP.NE.AND.EX P4, PT, R43, RZ, PT, P4 ;  /* 0x000000ff2b00720c */ /* 0x000fe20003f85340 */
[----:B------:R-:W-:Y:S01]  /*5b20*/  UPLOP3.LUT UP0, UPT, UPT, UPT, UPT, 0x40, 0x4 ;  /* 0x000000000004789c */ /* 0x000fe20003f0e870 */
[----:B------:R-:W-:Y:S05]  /*5b30*/  ISETP.NE.AND.EX P2, PT, RZ, UR57, PT, P2 ;  /* 0x00000039ff007c0c */ /* 0x000fea000bf45320 */
[----:B------:R-:W-:Y:S06]  /*5b40*/  UISETP.NE.AND UP2, UPT, UR4, URZ, UPT ;  /* 0x000000ff0400728c */ /* 0x000fec000bf45270 */
[----:B------:R-:W-:Y:S05]  /*5b50*/  PLOP3.LUT P1, PT, PT, PT, UP2, 0x80, 0x8 ;  /* 0x000000000008781c */ /* 0x000fea0003f2f028 */
[----:B------:R-:W-:Y:S06]  /*5b60*/  @UP2 UPLOP3.LUT UP0, UPT, UPT, UPT, UP1, 0x80, 0x8 ;  /* 0x000000000008289c */ /* 0x000fec0003f0f010 */
[----:B------:R-:W-:Y:S01]  /*5b70*/  PLOP3.LUT P0, PT, PT, PT, UP0, 0x80, 0x8 ;  /* 0x000000000008781c */ /* 0x000fe20003f0f008 */
[----:B------:R-:W-:Y:S01]  /*5b80*/  @!UPT UIADD3 URZ, UPT, UPT, URZ, URZ, URZ ;  /* 0x000000fffffff290 */ /* 0x000fe2000fffe0ff */
[----:B------:R-:W-:Y:S11]  /*5b90*/  BRA.U !UP1, `(.L_x_94) ;  /* 0x00000001093c7547 */ /* 0x000ff6000b800000 */
[----:B------:R-:W-:Y:S01]  /*5ba0*/  UISETP.NE.U32.AND UP0, UPT, UR56, URZ, UPT ;  /* 0x000000ff3800728c */ /* 0x000fe2000bf05070 */
[----:B-1----:R-:W-:Y:S01]  /*5bb0*/  HFMA2 R0, -RZ, RZ, 0, 5.9604644775390625e-08 ;  /* 0x00000001ff007431 */ /* 0x002fe200000001ff */
[----:B------:R-:W1:Y:S01]  /*5bc0*/  LDCU.64 UR8, c[0x0][0x358] ;  /* 0x00006b00ff0877ac */ /* 0x000e620008000a00 */
[----:B------:R-:W-:Y:S01]  /*5bd0*/  IMAD.MOV.U32 R45, RZ, RZ, 0x1 ;  /* 0x00000001ff2d7424 */ /* 0x000fe200078e00ff */
[----:B------:R-:W-:Y:S06]  /*5be0*/  UISETP.NE.AND.EX UP0, UPT, UR57, URZ, UPT, UP0 ;  /* 0x000000ff3900728c */ /* 0x000fec000bf05300 */
[----:B------:R-:W-:Y:S05]  /*5bf0*/  PLOP3.LUT P3, PT, PT, PT, UP0, 0x80, 0x8 ;  /* 0x000000000008781c */ /* 0x000fea0003f6f008 */
[----:B------:R-:W2:Y:S01]  /*5c00*/  @UP0 LDCU.64 UR4, c[0x0][0x888] ;  /* 0x00011100ff0407ac */ /* 0x000ea20008000a00 */
[----:B------:R-:W-:Y:S07]  /*5c10*/  @UP0 UIMAD UR6, UR36, UR62, URZ ;  /* 0x0000003e240602a4 */ /* 0x000fee000f8e02ff */
[----:B------:R-:W-:Y:S01]  /*5c20*/  @!P3 PRMT R45, R0, 0x7610, R45 ;  /* 0x00007610002db816 */ /* 0x000fe2000000002d */
[----:B--2---:R-:W-:Y:S06]  /*5c30*/  @UP0 UIMAD.WIDE UR4, UR6, 0x4, UR4 ;  /* 0x00000004060408a5 */ /* 0x004fec000f8e0204 */
[----:B------:R-:W-:Y:S01]  /*5c40*/  IMAD.U32 R2, RZ, RZ, UR4 ;  /* 0x00000004ff027e24 */ /* 0x000fe2000f8e00ff */
[----:B------:R-:W-:Y:S04]  /*5c50*/  MOV R3, UR5 ;  /* 0x0000000500037c02 */ /* 0x000fe80008000f00 */
[----:B------:R-:W2:Y:S01]  /*5c60*/  @!UP0 LDCU UR4, c[0x0][0x880] ;  /* 0x00011000ff0487ac */ /* 0x000ea20008000800 */
[----:B-1---5:R3:W5:Y:S02]  /*5c70*/  @P3 LDG.E R27, desc[UR8][R2.64] ;  /* 0x00000008021b3981 */ /* 0x022764000c1e1900 */
[----:B--23--:R-:W-:Y:S02]  /*5c80*/  @!P3 IMAD.U32 R27, RZ, RZ, UR4 ;  /* 0x00000004ff1bbe24 */ /* 0x00cfe4000f8e00ff */
.L_x_94:
[----:B------:R-:W-:Y:S05]  /*5c90*/  @!P4 BRA `(.L_x_95) ;  /* 0x000000000024c947 */ /* 0x000fea0003800000 */
[----:B------:R-:W-:Y:S01]  /*5ca0*/  ISETP.NE.U32.AND P3, PT, R40, RZ, PT ;  /* 0x000000ff2800720c */ /* 0x000fe20003f65070 */
[----:B------:R-:W2:Y:S03]  /*5cb0*/  LDCU.64 UR4, c[0x0][0x358] ;  /* 0x00006b00ff0477ac */ /* 0x000ea60008000a00 */
[----:B------:R-:W-:Y:S11]  /*5cc0*/  ISETP.NE.AND.EX P3, PT, R41, RZ, PT, P3 ;  /* 0x000000ff2900720c */ /* 0x000ff60003f65330 */
[----:B------:R-:W-:Y:S02]  /*5cd0*/  @!UPT UIADD3 URZ, UPT, UPT, URZ, URZ, URZ ;  /* 0x000000fffffff290 */ /* 0x000fe4000fffe0ff */
[----:B------:R-:W3:Y:S01]  /*5ce0*/  @P3 LDC.64 R2, c[0x0][0x8a8] ;  /* 0x00022a00ff023b82 */ /* 0x000ee20000000a00 */
[----:B-1----:R-:W-:Y:S04]  /*5cf0*/  @P3 IMAD R0, R42, UR36, RZ ;  /* 0x000000242a003c24 */ /* 0x002fe8000f8e02ff */
[----:B---3--:R-:W-:Y:S05]  /*5d00*/  @P3 IMAD.WIDE R2, R0, 0x4, R2 ;  /* 0x0000000400023825 */ /* 0x008fea00078e0202 */
[----:B--2--5:R2:W5:Y:S02]  /*5d10*/  @P3 LDG.E R24, desc[UR4][R2.64] ;  /* 0x0000000402183981 */ /* 0x024564000c1e1900 */
[----:B--2---:R-:W3:Y:S02]  /*5d20*/  @!P3 LDC R24, c[0x0][0x8a0] ;  /* 0x00022800ff18bb82 */ /* 0x004ee40000000800 */
.L_x_95:
[----:B-----5:R-:W-:Y:S01]  /*5d30*/  FSETP.NEU.AND P3, PT, R27, RZ, PT ;  /* 0x000000ff1b00720b */ /* 0x020fe20003f6d000 */
[----:B------:R-:W-:Y:S01]  /*5d40*/  IMAD.SHL.U32 R62, R44, 0x2, RZ ;  /* 0x000000022c3e7824 */ /* 0x000fe200078e00ff */
[----:B------:R-:W-:Y:S01]  /*5d50*/  SEL R4, RZ, 0xffffffff, P2 ;  /* 0xffffffffff047807 */ /* 0x000fe20001000000 */
[----:B------:R-:W-:Y:S01]  /*5d60*/  BSSY B1, `(.L_x_96) ;  /* 0x0000036000017945 */ /* 0x000fe20003800000 */
[----:B------:R-:W-:Y:S01]  /*5d70*/  @P1 LOP3.LUT P2, RZ, R45, 0xff, RZ, 0xc0, !PT ;  /* 0x000000ff2dff1812 */ /* 0x000fe2000784c0ff */
[----:B------:R-:W-:Y:S01]  /*5d80*/  VIADD R60, R62, UR44 ;  /* 0x0000002c3e3c7c36 */ /* 0x000fe20008000000 */
[----:B-1----:R-:W-:Y:S01]  /*5d90*/  @P1 SEL R0, RZ, 0xffffffff, P3 ;  /* 0xffffffffff001807 */ /* 0x002fe20001800000 */
[----:B------:R-:W-:Y:S01]  /*5da0*/  IMAD.MOV.U32 R63, RZ, RZ, 0x1 ;  /* 0x00000001ff3f7424 */ /* 0x000fe200078e00ff */
[----:B------:R-:W-:Y:S01]  /*5db0*/  LOP3.LUT R55, R55, 0x1, RZ, 0x3c, !PT ;  /* 0x0000000137377812 */ /* 0x000fe200078e3cff */
[----:B------:R-:W-:Y:S01]  /*5dc0*/  IMAD.MOV.U32 R61, RZ, RZ, RZ ;  /* 0x000000ffff3d7224 */ /* 0x000fe200078e00ff */
[----:B------:R-:W-:Y:S02]  /*5dd0*/  @P0 SEL R0, R4, R0, !P2 ;  /* 0x0000000004000207 */ /* 0x000fe40005000000 */
[----:B------:R-:W-:Y:S02]  /*5de0*/  CS2R R38, SRZ ;  /* 0x0000000000267805 */ /* 0x000fe4000001ff00 */
[----:B------:R-:W-:Y:S02]  /*5df0*/  LEA R26, R22, UR44, 0x3 ;  /* 0x0000002c161a7c11 */ /* 0x000fe4000f8e18ff */
[----:B------:R-:W-:Y:S02]  /*5e00*/  CS2R R36, SRZ ;  /* 0x0000000000247805 */ /* 0x000fe4000001ff00 */
[----:B------:R-:W-:Y:S02]  /*5e10*/  @P1 LOP3.LUT R0, R0, 0x1, RZ, 0xc0, !PT ;  /* 0x0000000100001812 */ /* 0x000fe400078ec0ff */
[----:B------:R-:W-:Y:S02]  /*5e20*/  CS2R R30, SRZ ;  /* 0x00000000001e7805 */ /* 0x000fe4000001ff00 */
[----:B------:R-:W-:Y:S02]  /*5e30*/  SHF.L.U32 R2, R54, 0x1f, RZ ;  /* 0x0000001f36027819 */ /* 0x000fe400000006ff */
[----:B------:R-:W-:Y:S02]  /*5e40*/  CS2R R28, SRZ ;  /* 0x00000000001c7805 */ /* 0x000fe4000001ff00 */
[----:B------:R-:W-:Y:S01]  /*5e50*/  ISETP.NE.U32.OR P5, PT, R0, 0x1, !P1 ;  /* 0x000000010000780c */ /* 0x000fe20004fa5470 */
[----:B------:R-:W-:Y:S01]  /*5e60*/  IMAD.IADD R59, R56, 0x1, R60 ;  /* 0x00000001383b7824 */ /* 0x000fe200078e023c */
[----:B------:R-:W-:Y:S02]  /*5e70*/  PLOP3.LUT P2, PT, PT, PT, UP1, 0x80, 0x8 ;  /* 0x000000000008781c */ /* 0x000fe40003f4f018 */
[----:B------:R-:W-:Y:S02]  /*5e80*/  LEA.HI R25, R22, R22, RZ, 0x1 ;  /* 0x0000001616197211 */ /* 0x000fe400078f08ff */
[----:B------:R-:W-:Y:S02]  /*5e90*/  LOP3.LUT P4, R51, R45, 0xff, RZ, 0xc0, !PT ;  /* 0x000000ff2d337812 */ /* 0x000fe4000788c0ff */
[----:B------:R-:W-:Y:S02]  /*5ea0*/  SEL R3, RZ, 0xffffffff, P3 ;  /* 0xffffffffff037807 */ /* 0x000fe40001800000 */
[----:B------:R-:W-:Y:S03]  /*5eb0*/  P2R R58, PR, RZ, 0x20 ;  /* 0x00000020ff3a7803 */ /* 0x000fe60000000000 */
[----:B------:R-:W-:Y:S02]  /*5ec0*/  @P5 SHF.L.U32 R0, R55, 0x1f, RZ ;  /* 0x0000001f37005819 */ /* 0x000fe400000006ff */
[----:B------:R-:W-:Y:S02]  /*5ed0*/  @P2 SEL R3, R4, R3, !P4 ;  /* 0x0000000304032207 */ /* 0x000fe40006000000 */
[----:B------:R1:W2:Y:S02]  /*5ee0*/  @P5 SYNCS.PHASECHK.TRANS64.TRYWAIT P1, [UR44+0x30], R0 ;  /* 0x00003000ff0055a7 */ /* 0x0002a4000802112c */
[----:B------:R-:W-:Y:S04]  /*5ef0*/  LOP3.LUT R3, R3, 0x1, RZ, 0xc0, !PT ;  /* 0x0000000103037812 */ /* 0x000fe800078ec0ff */
[----:B------:R-:W-:Y:S04]  /*5f00*/  ISETP.NE.U32.AND P2, PT, R3, 0x1, PT ;  /* 0x000000010300780c */ /* 0x000fe80003f45070 */
[----:B------:R-:W-:Y:S01]  /*5f10*/  P2R R64, PR, RZ, 0x4 ;  /* 0x00000004ff407803 */ /* 0x000fe20000000000 */
[----:B------:R4:W3:Y:S01]  /*5f20*/  SYNCS.PHASECHK.TRANS64.TRYWAIT P0, [R26+URZ+0xa0], R2 ;  /* 0x0000a0021a0075a7 */ /* 0x0008e200080011ff */
[C---:B-1----:R-:W-:Y:S01]  /*5f30*/  IMAD.SHL.U32 R0, R25.reuse, 0x40, RZ ;  /* 0x0000004019007824 */ /* 0x042fe200078e00ff */
[----:B------:R-:W-:Y:S04]  /*5f40*/  LOP3.LUT R25, R25, 0xffe, RZ, 0xc0, !PT ;  /* 0x00000ffe19197812 */ /* 0x000fe800078ec0ff */
[----:B------:R-:W-:Y:S01]  /*5f50*/  LOP3.LUT R0, R0, 0xffffff80, RZ, 0xc0, !PT ;  /* 0xffffff8000007812 */ /* 0x000fe200078ec0ff */
[----:B------:R-:W-:Y:S04]  /*5f60*/  IMAD.IADD R25, R22, 0x1, -R25 ;  /* 0x0000000116197824 */ /* 0x000fe800078e0a19 */
[----:B------:R-:W-:Y:S04]  /*5f70*/  IMAD.IADD R0, R23, 0x1, R0 ;  /* 0x0000000117007824 */ /* 0x000fe800078e0200 */
[----:B------:R-:W-:Y:S01]  /*5f80*/  IMAD R25, R25, 0x100000, R0 ;  /* 0x0010000019197824 */ /* 0x000fe200078e0200 */
[----:B--2---:R-:W-:Y:S01]  /*5f90*/  @P5 SEL R63, RZ, 0x1, !P1 ;  /* 0x00000001ff3f5807 */ /* 0x004fe20004800000 */
[----:B----4-:R-:W-:Y:S06]  /*5fa0*/  @!P5 BRA `(.L_x_97) ;  /* 0x000000000044d947 */ /* 0x010fec0003800000 */
[----:B------:R-:W-:Y:S01]  /*5fb0*/  IMAD.MOV.U32 R38, RZ, RZ, RZ ;  /* 0x000000ffff267224 */ /* 0x000fe200078e00ff */
[----:B------:R-:W-:Y:S01]  /*5fc0*/  ISETP.NE.AND P1, PT, R63, RZ, PT ;  /* 0x000000ff3f00720c */ /* 0x000fe20003f25270 */
[----:B------:R-:W-:Y:S01]  /*5fd0*/  BSSY B0, `(.L_x_98) ;  /* 0x0000008000007945 */ /* 0x000fe20003800000 */
[----:B------:R-:W-:Y:S02]  /*5fe0*/  CS2R R30, SRZ ;  /* 0x00000000001e7805 */ /* 0x000fe4000001ff00 */
[----:B------:R-:W-:Y:S02]  /*5ff0*/  CS2R R28, SRZ ;  /* 0x00000000001c7805 */ /* 0x000fe4000001ff00 */
[----:B------:R-:W-:Y:S07]  /*6000*/  CS2R R36, SRZ ;  /* 0x0000000000247805 */ /* 0x000fee000001ff00 */
[----:B------:R-:W-:Y:S05]  /*6010*/  @P1 BRA `(.L_x_99) ;  /* 0x00000000000c1947 */ /* 0x000fea0003800000 */
[----:B------:R-:W-:Y:S04]  /*6020*/  SHF.L.U32 R3, R55, 0x1f, RZ ;  /* 0x0000001f37037819 */ /* 0x000fe800000006ff */
[----:B------:R-:W1:Y:S02]  /*6030*/  SYNCS.PHASECHK.TRANS64.TRYWAIT P1, [UR44+0x30], R3 ;  /* 0x00003003ff0075a7 */ /* 0x000e64000802112c */
[----:B-1----:R-:W-:Y:S05]  /*6040*/  @!P1 BRA `(.L_x_100) ;  /* 0x0000002c009c9947 */ /* 0x002fea0003800000 */
.L_x_99:
[----:B------:R-:W-:Y:S05]  /*6050*/  BSYNC B0 ;  /* 0x0000000000007941 */ /* 0x000fea0003800000 */
.L_x_98:
[----:B------:R-:W-:Y:S01]  /*6060*/  ISETP.NE.AND P1, PT, R64, RZ, PT ;  /* 0x000000ff4000720c */ /* 0x000fe20003f25270 */
[----:B------:R-:W-:Y:S11]  /*6070*/  HFMA2 R61, -RZ, RZ, 0, 5.9604644775390625e-08 ;  /* 0x00000001ff3d7431 */ /* 0x000ff600000001ff */
[----:B------:R-:W-:Y:S01]  /*6080*/  @!UPT UIADD3 URZ, UPT, UPT, URZ, URZ, URZ ;  /* 0x000000fffffff290 */ /* 0x000fe2000fffe0ff */
[----:B------:R-:W-:Y:S05]  /*6090*/  @P1 WARPSYNC.ALL ;  /* 0x0000000000001948 */ /* 0x000fea0003800000 */
[----:B------:R2:W4:Y:S04]  /*60a0*/  @P1 LDSM.16.M88.4 R28, [R62+UR44+0x200] ;  /* 0x0002002c3e1c183b */ /* 0x0005280008000200 */
[----:B------:R2:W1:Y:S02]  /*60b0*/  @P1 LDSM.16.M88.4 R36, [R59+0x200] ;  /* 0x000200003b24183b */ /* 0x0004640000000200 */
.L_x_97:
[----:B------:R-:W-:Y:S05]  /*60c0*/  BSYNC B1 ;  /* 0x0000000000017941 */ /* 0x000fea0003800000 */
.L_x_96:
[----:B-1----:R-:W-:Y:S04]  /*60d0*/  SHF.R.U32.HI R0, RZ, 0x15, R25 ;  /* 0x00000015ff007819 */ /* 0x002fe80000011619 */
[----:B------:R-:W-:Y:S01]  /*60e0*/  LOP3.LUT P1, RZ, R0, 0x3, R46, 0x48, !PT ;  /* 0x0000000300ff7812 */ /* 0x000fe2000782482e */
[----:B------:R-:W-:Y:S01]  /*60f0*/  @!UPT UIADD3 URZ, UPT, UPT, URZ, URZ, URZ ;  /* 0x000000fffffff290 */ /* 0x000fe2000fffe0ff */
[----:B---3--:R-:W-:Y:S11]  /*6100*/  @P0 BRA `(.L_x_101) ;  /* 0x0000000000080947 */ /* 0x008ff60003800000 */
[----:B------:R-:W1:Y:S02]  /*6110*/  SYNCS.PHASECHK.TRANS64.TRYWAIT P0, [R26+URZ+0xa0], R2 ;  /* 0x0000a0021a0075a7 */ /* 0x000e6400080011ff */
[----:B-1----:R-:W-:Y:S05]  /*6120*/  @!P0 BRA `(.L_x_102) ;  /* 0x0000002c007c8947 */ /* 0x002fea0003800000 */
.L_x_101:
[----:B------:R-:W-:Y:S05]  /*6130*/  @!P1 BRA `(.L_x_103) ;  /* 0x0000000000409947 */ /* 0x000fea0003800000 */
[----:B------:R-:W3:Y:S01]  /*6140*/  LDCU.64 UR8, c[0x4][0x70] ;  /* 0x01000e00ff0877ac */ /* 0x000ee20008000a00 */
[----:B------:R-:W-:Y:S01]  /*6150*/  MOV R3, 0x0 ;  /* 0x0000000000037802 */ /* 0x000fe20000000f00 */
[----:B------:R-:W-:Y:S02]  /*6160*/  HFMA2 R12, -RZ, RZ, 0, 5.9604644775390625e-08 ;  /* 0x00000001ff0c7431 */ /* 0x000fe400000001ff */
[----:B------:R-:W-:Y:S02]  /*6170*/  IMAD.MOV.U32 R8, RZ, RZ, 0x192 ;  /* 0x00000192ff087424 */ /* 0x000fe400078e00ff */
[----:B------:R-:W-:Y:S01]  /*6180*/  IMAD.MOV.U32 R13, RZ, RZ, RZ ;  /* 0x000000ffff0d7224 */ /* 0x000fe200078e00ff */
[----:B------:R-:W5:Y:S01]  /*6190*/  LDCU.64 UR6, c[0x4][0x78] ;  /* 0x01000f00ff0677ac */ /* 0x000f620008000a00 */
[----:B-1----:R-:W1:Y:S01]  /*61a0*/  LDC.64 R2, c[0x4][R3] ;  /* 0x0100000003027b82 */ /* 0x002e620000000a00 */
[----:B------:R-:W2:Y:S01]  /*61b0*/  LDCU.64 UR4, c[0x4][0x10] ;  /* 0x01000200ff0477ac */ /* 0x000ea20008000a00 */
[----:B---3--:R-:W-:Y:S01]  /*61c0*/  MOV R5, UR9 ;  /* 0x0000000900057c02 */ /* 0x008fe20008000f00 */
[----:B------:R-:W-:Y:S01]  /*61d0*/  IMAD.U32 R4, RZ, RZ, UR8 ;  /* 0x00000008ff047e24 */ /* 0x000fe2000f8e00ff */
[----:B-----5:R-:W-:Y:S01]  /*61e0*/  MOV R7, UR7 ;  /* 0x0000000700077c02 */ /* 0x020fe20008000f00 */
[----:B------:R-:W-:Y:S01]  /*61f0*/  IMAD.U32 R6, RZ, RZ, UR6 ;  /* 0x00000006ff067e24 */ /* 0x000fe2000f8e00ff */
[----:B--2---:R-:W-:Y:S01]  /*6200*/  MOV R11, UR5 ;  /* 0x00000005000b7c02 */ /* 0x004fe20008000f00 */
[----:B------:R-:W-:Y:S02]  /*6210*/  IMAD.U32 R10, RZ, RZ, UR4 ;  /* 0x00000004ff0a7e24 */ /* 0x000fe4000f8e00ff */
[----:B------:R-:W-:Y:S07]  /*6220*/  LEPC R20, `(.L_x_103) ;  /* 0x000000001014794e */ /* 0x000fee0000000000 */
[----:B-1--4-:R-:W-:Y:S05]  /*6230*/  CALL.ABS.NOINC R2 ;  /* 0x0000000002007343 */ /* 0x012fea0003c00000 */
.L_x_103:
[----:B------:R-:W-:Y:S05]  /*6240*/  WARPSYNC.ALL ;  /* 0x0000000000007948 */ /* 0x000fea0003800000 */
[----:B------:R-:W-:Y:S01]  /*6250*/  R2UR UR4, R25 ;  /* 0x00000000190472ca */ /* 0x000fe200000e0000 */
[--C-:B----4-:R-:W-:Y:S01]  /*6260*/  HADD2.F32 R3, -RZ, R28.reuse.H0_H0 ;  /* 0x2000001cff037230 */ /* 0x110fe20000004100 */
[----:B------:R-:W-:Y:S01]  /*6270*/  ISETP.NE.AND P0, PT, R57, RZ, PT ;  /* 0x000000ff3900720c */ /* 0x000fe20003f05270 */
[--C-:B------:R-:W-:Y:S01]  /*6280*/  HADD2.F32 R20, -RZ, R29.reuse.H0_H0 ;  /* 0x2000001dff147230 */ /* 0x100fe20000004100 */
[----:B------:R-:W-:Y:S01]  /*6290*/  BSSY.RECONVERGENT B0, `(.L_x_104) ;  /* 0x000004c000007945 */ /* 0x000fe20003800200 */
[----:B------:R-:W-:Y:S08]  /*62a0*/  HADD2.F32 R21, -RZ, R29.H1_H1 ;  /* 0x3000001dff157230 */ /* 0x000ff00000004100 */
[----:B------:R-:W3:Y:S02]  /*62b0*/  LDTM.16dp256bit.x4 R4, tmem[UR4] ;  /* 0x00000004000479ee */ /* 0x000ee40008120000 */
[C---:B---3--:R-:W-:Y:S01]  /*62c0*/  FMUL R0, R24.reuse, R4 ;  /* 0x0000000418007220 */ /* 0x048fe20000400000 */
[----:B------:R-:W-:Y:S02]  /*62d0*/  HADD2.F32 R4, -RZ, R28.H1_H1 ;  /* 0x3000001cff047230 */ /* 0x000fe40000004100 */
[C---:B-1----:R-:W-:Y:S01]  /*62e0*/  FMUL R2, R24.reuse, R5 ;  /* 0x0000000518027220 */ /* 0x042fe20000400000 */
[C---:B------:R-:W-:Y:S01]  /*62f0*/  FMUL R7, R24.reuse, R7 ;  /* 0x0000000718077220 */ /* 0x040fe20000400000 */
[C---:B------:R-:W-:Y:S01]  /*6300*/  FFMA R0, R27.reuse, R3, R0 ;  /* 0x000000031b007223 */ /* 0x040fe20000000000 */
[C---:B------:R-:W-:Y:S01]  /*6310*/  FMUL R3, R24.reuse, R6 ;  /* 0x0000000618037220 */ /* 0x040fe20000400000 */
[C---:B------:R-:W-:Y:S01]  /*6320*/  FFMA R2, R27.reuse, R4, R2 ;  /* 0x000000041b027223 */ /* 0x040fe20000000002 */
[C---:B------:R-:W-:Y:S01]  /*6330*/  FMUL R4, R24.reuse, R8 ;  /* 0x0000000818047220 */ /* 0x040fe20000400000 */
[C---:B------:R-:W-:Y:S01]  /*6340*/  FMUL R8, R24.reuse, R12 ;  /* 0x0000000c18087220 */ /* 0x040fe20000400000 */
[C---:B------:R-:W-:Y:S01]  /*6350*/  FFMA R3, R27.reuse, R20, R3 ;  /* 0x000000141b037223 */ /* 0x040fe20000000003 */
[----:B------:R-:W-:Y:S01]  /*6360*/  FMUL R12, R24, R16 ;  /* 0x00000010180c7220 */ /* 0x000fe20000400000 */
[--C-:B------:R-:W-:Y:S01]  /*6370*/  HADD2.F32 R16, -RZ, R30.reuse.H0_H0 ;  /* 0x2000001eff107230 */ /* 0x100fe20000004100 */
[----:B------:R-:W-:Y:S01]  /*6380*/  F2FP.F16.F32.PACK_AB R32, R2, R0 ;  /* 0x000000000220723e */ /* 0x000fe200000000ff */
[----:B------:R-:W-:Y:S02]  /*6390*/  HADD2.F32 R0, -RZ, R30.H1_H1 ;  /* 0x3000001eff007230 */ /* 0x000fe40000004100 */
[C---:B------:R-:W-:Y:S01]  /*63a0*/  FFMA R7, R27.reuse, R21, R7 ;  /* 0x000000151b077223 */ /* 0x040fe20000000007 */
[C---:B------:R-:W-:Y:S01]  /*63b0*/  FMUL R5, R24.reuse, R9 ;  /* 0x0000000918057220 */ /* 0x040fe20000400000 */
[--C-:B------:R-:W-:Y:S02]  /*63c0*/  HADD2.F32 R2, -RZ, R31.reuse.H0_H0 ;  /* 0x2000001fff027230 */ /* 0x100fe40000004100 */
[C---:B------:R-:W-:Y:S01]  /*63d0*/  FFMA R4, R27.reuse, R16, R4 ;  /* 0x000000101b047223 */ /* 0x040fe20000000004 */
[C---:B------:R-:W-:Y:S01]  /*63e0*/  FMUL R6, R24.reuse, R10 ;  /* 0x0000000a18067220 */ /* 0x040fe20000400000 */
[C---:B------:R-:W-:Y:S01]  /*63f0*/  FFMA R5, R27.reuse, R0, R5 ;  /* 0x000000001b057223 */ /* 0x040fe20000000005 */
[----:B------:R-:W-:Y:S02]  /*6400*/  HADD2.F32 R16, -RZ, R31.H1_H1 ;  /* 0x3000001fff107230 */ /* 0x000fe40000004100 */
[C---:B------:R-:W-:Y:S01]  /*6410*/  FMUL R11, R24.reuse, R11 ;  /* 0x0000000b180b7220 */ /* 0x040fe20000400000 */
[----:B------:R-:W-:Y:S01]  /*6420*/  FFMA R6, R27, R2, R6 ;  /* 0x000000021b067223 */ /* 0x000fe20000000006 */
[--C-:B------:R-:W-:Y:S01]  /*6430*/  HADD2.F32 R0, -RZ, R36.reuse.H0_H0 ;  /* 0x20000024ff007230 */ /* 0x100fe20000004100 */
[----:B------:R-:W-:Y:S01]  /*6440*/  F2FP.F16.F32.PACK_AB R33, R7, R3 ;  /* 0x000000030721723e */ /* 0x000fe200000000ff */
[----:B------:R-:W-:Y:S02]  /*6450*/  HADD2.F32 R2, -RZ, R36.H1_H1 ;  /* 0x30000024ff027230 */ /* 0x000fe40000004100 */
[C---:B------:R-:W-:Y:S01]  /*6460*/  FMUL R9, R24.reuse, R13 ;  /* 0x0000000d18097220 */ /* 0x040fe20000400000 */
[--C-:B------:R-:W-:Y:S02]  /*6470*/  HADD2.F32 R3, -RZ, R37.reuse.H0_H0 ;  /* 0x20000025ff037230 */ /* 0x100fe40000004100 */
[C---:B------:R-:W-:Y:S01]  /*6480*/  FMUL R10, R24.reuse, R14 ;  /* 0x0000000e180a7220 */ /* 0x040fe20000400000 */
[C---:B------:R-:W-:Y:S01]  /*6490*/  FFMA R11, R27.reuse, R16, R11 ;  /* 0x000000101b0b7223 */ /* 0x040fe2000000000b */
[C---:B------:R-:W-:Y:S01]  /*64a0*/  FFMA R8, R27.reuse, R0, R8 ;  /* 0x000000001b087223 */ /* 0x040fe20000000008 */
[C---:B------:R-:W-:Y:S01]  /*64b0*/  FFMA R9, R27.reuse, R2, R9 ;  /* 0x000000021b097223 */ /* 0x040fe20000000009 */
[----:B------:R-:W-:Y:S02]  /*64c0*/  HADD2.F32 R0, -RZ, R37.H1_H1 ;  /* 0x30000025ff007230 */ /* 0x000fe40000004100 */
[----:B------:R-:W-:Y:S01]  /*64d0*/  FFMA R10, R27, R3, R10 ;  /* 0x000000031b0a7223 */ /* 0x000fe2000000000a */
[C---:B------:R-:W-:Y:S01]  /*64e0*/  FMUL R15, R24.reuse, R15 ;  /* 0x0000000f180f7220 */ /* 0x040fe20000400000 */
[--C-:B------:R-:W-:Y:S01]  /*64f0*/  HADD2.F32 R2, -RZ, R38.reuse.H0_H0 ;  /* 0x20000026ff027230 */ /* 0x100fe20000004100 */
[----:B------:R-:W-:Y:S01]  /*6500*/  F2FP.F16.F32.PACK_AB R34, R5, R4 ;  /* 0x000000040522723e */ /* 0x000fe200000000ff */
[----:B------:R-:W-:Y:S02]  /*6510*/  HADD2.F32 R3, -RZ, R38.H1_H1 ;  /* 0x30000026ff037230 */ /* 0x000fe40000004100 */
[C---:B------:R-:W-:Y:S01]  /*6520*/  FMUL R13, R24.reuse, R17 ;  /* 0x00000011180d7220 */ /* 0x040fe20000400000 */
[--C-:B------:R-:W-:Y:S02]  /*6530*/  HADD2.F32 R4, -RZ, R39.reuse.H0_H0 ;  /* 0x20000027ff047230 */ /* 0x100fe40000004100 */
[C---:B------:R-:W-:Y:S01]  /*6540*/  FMUL R14, R24.reuse, R18 ;  /* 0x00000012180e7220 */ /* 0x040fe20000400000 */
[----:B------:R-:W-:Y:S02]  /*6550*/  HADD2.F32 R5, -RZ, R39.H1_H1 ;  /* 0x30000027ff057230 */ /* 0x000fe40000004100 */
[C---:B------:R-:W-:Y:S01]  /*6560*/  FFMA R15, R27.reuse, R0, R15 ;  /* 0x000000001b0f7223 */ /* 0x040fe2000000000f */
[----:B------:R-:W-:Y:S01]  /*6570*/  FMUL R19, R24, R19 ;  /* 0x0000001318137220 */ /* 0x000fe20000400000 */
[C---:B------:R-:W-:Y:S01]  /*6580*/  FFMA R12, R27.reuse, R2, R12 ;  /* 0x000000021b0c7223 */ /* 0x040fe2000000000c */
[C---:B------:R-:W-:Y:S01]  /*6590*/  FFMA R13, R27.reuse, R3, R13 ;  /* 0x000000031b0d7223 */ /* 0x040fe2000000000d */
[C---:B------:R-:W-:Y:S01]  /*65a0*/  FFMA R14, R27.reuse, R4, R14 ;  /* 0x000000041b0e7223 */ /* 0x040fe2000000000e */
[----:B------:R-:W-:Y:S01]  /*65b0*/  FFMA R19, R27, R5, R19 ;  /* 0x000000051b137223 */ /* 0x000fe20000000013 */
[----:B------:R-:W-:Y:S02]  /*65c0*/  F2FP.F16.F32.PACK_AB R35, R11, R6 ;  /* 0x000000060b23723e */ /* 0x000fe400000000ff */
[----:B------:R-:W-:Y:S02]  /*65d0*/  F2FP.F16.F32.PACK_AB R8, R9, R8 ;  /* 0x000000080908723e */ /* 0x000fe400000000ff */
[----:B------:R-:W-:Y:S01]  /*65e0*/  F2FP.F16.F32.PACK_AB R9, R15, R10 ;  /* 0x0000000a0f09723e */ /* 0x000fe200000000ff */
[----:B------:R1:W-:Y:S01]  /*65f0*/  STSM.16.M88.4 [R60+0x200], R32 ;  /* 0x000200203c007844 */ /* 0x0003e20000000200 */
[----:B------:R-:W-:Y:S02]  /*6600*/  F2FP.F16.F32.PACK_AB R10, R13, R12 ;  /* 0x0000000c0d0a723e */ /* 0x000fe400000000ff */
[----:B------:R-:W-:Y:S05]  /*6610*/  F2FP.F16.F32.PACK_AB R11, R19, R14 ;  /* 0x0000000e130b723e */ /* 0x000fea00000000ff */
[----:B------:R1:W-:Y:S01]  /*6620*/  STSM.16.M88.4 [R59+0x200], R8 ;  /* 0x000200083b007844 */ /* 0x0003e20000000200 */
[----:B------:R-:W-:Y:S01]  /*6630*/  @!PT LDS RZ, [RZ] ;  /* 0x00000000fffff984 */ /* 0x000fe20000000800 */
[----:B------:R-:W-:Y:S01]  /*6640*/  @!PT LDS RZ, [RZ] ;  /* 0x00000000fffff984 */ /* 0x000fe20000000800 */
[----:B------:R-:W-:Y:S01]  /*6650*/  @!PT LDS RZ, [RZ] ;  /* 0x00000000fffff984 */ /* 0x000fe20000000800 */
[----:B------:R-:W-:Y:S01]  /*6660*/  @!PT LDS RZ, [RZ] ;  /* 0x00000000fffff984 */ /* 0x000fe20000000800 */
[----:B------:R3:W-:Y:S07]  /*6670*/  MEMBAR.ALL.CTA ;  /* 0x0000000000007992 */ /* 0x0007ee0000008000 */
[----:B---3--:R-:W3:Y:S02]  /*6680*/  FENCE.VIEW.ASYNC.S ;  /* 0x00000000000073c6 */ /* 0x008ee40000000000 */
[----:B---3--:R-:W-:Y:S06]  /*6690*/  BAR.SYNC.DEFER_BLOCKING 0x1, 0x80 ;  /* 0x0042000000007b1d */ /* 0x008fec0000010000 */
[----:B------:R-:W-:Y:S05]  /*66a0*/  @P0 BRA `(.L_x_105) ;  /* 0x0000000000280947 */ /* 0x000fea0003800000 */
[----:B------:R-:W3:Y:S01]  /*66b0*/  LDCU.64 UR6, c[0x0][0x348] ;  /* 0x00006900ff0677ac */ /* 0x000ee20008000a00 */
[----:B------:R-:W-:Y:S01]  /*66c0*/  UIADD3 UR4, UPT, UPT, UR44, 0x200, URZ ;  /* 0x000002002c047890 */ /* 0x000fe2000fffe0ff */
[----:B------:R-:W-:Y:S05]  /*66d0*/  UMOV UR51, UR36 ;  /* 0x0000002400337c82 */ /* 0x000fea0008000000 */
[----:B------:R-:W-:Y:S04]  /*66e0*/  MOV R50, UR4 ;  /* 0x0000000400327c02 */ /* 0x000fe80008000f00 */
[----:B------:R-:W-:Y:S01]  /*66f0*/  R2UR UR48, R50 ;  /* 0x00000000323072ca */ /* 0x000fe200000e0000 */
[----:B---3--:R-:W-:Y:S04]  /*6700*/  UIADD3 UR4, UP0, UPT, UR6, 0x680, URZ ;  /* 0x0000068006047890 */ /* 0x008fe8000ff1e0ff */
[----:B------:R-:W-:Y:S09]  /*6710*/  UIADD3.X UR5, UPT, UPT, URZ, UR7, URZ, UP0, !UPT ;  /* 0x00000007ff057290 */ /* 0x000ff200087fe4ff */
[----:B------:R3:W-:Y:S01]  /*6720*/  UTMASTG.3D [UR48], [UR4] ;  /* 0x00000030040073b5 */ /* 0x0007e20008010000 */
[----:B------:R0:W-:Y:S01]  /*6730*/  UTMACMDFLUSH ;  /* 0x00000000000079b7 */ /* 0x0001e20000000000 */
[----:B---3--:R-:W-:Y:S04]  /*6740*/  DEPBAR.LE SB0, 0x1 ;  /* 0x000080400000791a */ /* 0x008fe80000000000 */
.L_x_105:
[----:B------:R-:W-:Y:S05]  /*6750*/  BSYNC.RECONVERGENT B0 ;  /* 0x0000000000007941 */ /* 0x000fea0003800200 */
.L_x_104:
[----:B------:R-:W-:Y:S01]  /*6760*/  BAR.SYNC.DEFER_BLOCKING 0x1, 0x80 ;  /* 0x0042000000007b1d */ /* 0x000fe20000010000 */
[----:B------:R-:W-:Y:S01]  /*6770*/  ISETP.NE.AND P1, PT, R58, RZ, PT ;  /* 0x000000ff3a00720c */ /* 0x000fe20003f25270 */
[----:B------:R-:W-:Y:S01]  /*6780*/  UISETP.NE.AND UP0, UPT, UR47, URZ, UPT ;  /* 0x000000ff2f00728c */ /* 0x000fe2000bf05270 */
[----:B------:R-:W-:Y:S11]  /*6790*/  LEA R4, R61, UR44, 0x3 ;  /* 0x0000002c3d047c11 */ /* 0x000ff6000f8e18ff */
[----:B------:R-:W-:Y:S01]  /*67a0*/  @P1 SHF.L.U32 R3, R55, 0x1f, RZ ;  /* 0x0000001f37031819 */ /* 0x000fe200000006ff */
[----:B------:R-:W-:Y:S06]  /*67b0*/  BRA.U !UP0, `(.L_x_106) ;  /* 0x0000000108247547 */ /* 0x000fec000b800000 */
[----:B------:R-:W3:Y:S01]  /*67c0*/  S2R R0, SR_CgaCtaId ;  /* 0x0000000000007919 */ /* 0x000ee20000008800 */
[----:B------:R-:W-:Y:S01]  /*67d0*/  IMAD.U32 R2, RZ, RZ, UR46 ;  /* 0x0000002eff027e24 */ /* 0x000fe2000f8e00ff */
[----:B------:R-:W-:Y:S04]  /*67e0*/  UIADD3 UR4, UPT, UPT, UR46, 0x1, URZ ;  /* 0x000000012e047890 */ /* 0x000fe8000fffe0ff */
[----:B------:R-:W-:Y:S01]  /*67f0*/  @P1 LEA R2, R2, UR44, 0x3 ;  /* 0x0000002c02021c11 */ /* 0x000fe2000f8e18ff */
[----:B------:R-:W-:Y:S04]  /*6800*/  UISETP.NE.AND UP0, UPT, UR4, 0x4, UPT ;  /* 0x000000040400788c */ /* 0x000fe8000bf05270 */
[----:B------:R-:W-:Y:S01]  /*6810*/  @P1 VIADD R2, R2, 0x50 ;  /* 0x0000005002021836 */ /* 0x000fe20000000000 */
[----:B------:R-:W-:Y:S04]  /*6820*/  USEL UR46, UR4, URZ, UP0 ;  /* 0x000000ff042e7287 */ /* 0x000fe80008000000 */
[----:B---3--:R-:W-:Y:S04]  /*6830*/  @P1 PRMT R0, R0, 0x654, R2 ;  /* 0x0000065400001816 */ /* 0x008fe80000000002 */
[----:B------:R3:W-:Y:S04]  /*6840*/  @P1 SYNCS.ARRIVE.TRANS64.RED.A1T0 RZ, [R0+URZ], RZ ;  /* 0x000000ff00ff19a7 */ /* 0x0007e800081004ff */
.L_x_106:
[----:B------:R-:W4:Y:S01]  /*6850*/  @P1 SYNCS.PHASECHK.TRANS64.TRYWAIT P0, [R4+URZ+0x30], R3 ;  /* 0x00003003040015a7 */ /* 0x000f2200080011ff */
[----:B------:R-:W-:Y:S01]  /*6860*/  BSSY B1, `(.L_x_107) ;  /* 0x0000013000017945 */ /* 0x000fe20003800000 */
[----:B----4-:R-:W-:Y:S03]  /*6870*/  @P1 SEL R63, RZ, 0x1, !P0 ;  /* 0x00000001ff3f1807 */ /* 0x010fe60004000000 */
[----:B------:R-:W-:Y:S05]  /*6880*/  @!P1 BRA `(.L_x_108) ;  /* 0x0000000000409947 */ /* 0x000fea0003800000 */
[----:B------:R-:W-:Y:S01]  /*6890*/  ISETP.NE.AND P1, PT, R64, RZ, PT ;  /* 0x000000ff4000720c */ /* 0x000fe20003f25270 */
[----:B------:R-:W-:Y:S01]  /*68a0*/  BSSY B0, `(.L_x_109) ;  /* 0x0000009000007945 */ /* 0x000fe20003800000 */
[----:B------:R-:W-:Y:S11]  /*68b0*/  ISETP.NE.AND P0, PT, R63, RZ, PT ;  /* 0x000000ff3f00720c */ /* 0x000ff60003f05270 */
[----:B------:R-:W-:Y:S05]  /*68c0*/  @P1 IMAD R3, R61, 0x1000, R62 ;  /* 0x000010003d031824 */ /* 0x000fea00078e023e */
[----:B------:R-:W-:Y:S05]  /*68d0*/  @P1 IADD3 R2, PT, PT, R3, UR44, RZ ;  /* 0x0000002c03021c10 */ /* 0x000fea000fffe0ff */
[----:B------:R-:W-:Y:S01]  /*68e0*/  @P1 IMAD.IADD R2, R56, 0x1, R2 ;  /* 0x0000000138021824 */ /* 0x000fe200078e0202 */
[----:B------:R-:W-:Y:S06]  /*68f0*/  @P0 BRA `(.L_x_110) ;  /* 0x00000000000c0947 */ /* 0x000fec0003800000 */
[----:B---3--:R-:W-:Y:S04]  /*6900*/  SHF.L.U32 R0, R55, 0x1f, RZ ;  /* 0x0000001f37007819 */ /* 0x008fe800000006ff */
[----:B------:R-:W3:Y:S02]  /*6910*/  SYNCS.PHASECHK.TRANS64.TRYWAIT P0, [R4+URZ+0x30], R0 ;  /* 0x00003000040075a7 */ /* 0x000ee400080011ff */
[----:B---3--:R-:W-:Y:S05]  /*6920*/  @!P0 BRA `(.L_x_111) ;  /* 0x0000002400908947 */ /* 0x008fea0003800000 */
.L_x_110:
[----:B------:R-:W-:Y:S05]  /*6930*/  BSYNC B0 ;  /* 0x0000000000007941 */ /* 0x000fea0003800000 */
.L_x_109:
[----:B------:R-:W-:Y:S02]  /*6940*/  ISETP.NE.AND P0, PT, R64, RZ, PT ;  /* 0x000000ff4000720c */ /* 0x000fe40003f05270 */
[----:B------:R-:W-:Y:S11]  /*6950*/  IADD3 R61, PT, PT, R61, 0x1, RZ ;  /* 0x000000013d3d7810 */ /* 0x000ff60007ffe0ff */
[----:B------:R-:W-:Y:S05]  /*6960*/  @P0 WARPSYNC.ALL ;  /* 0x0000000000000948 */ /* 0x000fea0003800000 */
[----:B------:R4:W1:Y:S04]  /*6970*/  @P0 LDSM.16.M88.4 R28, [R3+UR44+0x200] ;  /* 0x0002002c031c083b */ /* 0x0008680008000200 */
[----:B------:R4:W1:Y:S02]  /*6980*/  @P0 LDSM.16.M88.4 R36, [R2+0x200] ;  /* 0x000200000224083b */ /* 0x0008640000000200 */
.L_x_108:
[----:B------:R-:W-:Y:S05]  /*6990*/  BSYNC B1 ;  /* 0x0000000000017941 */ /* 0x000fea0003800000 */
.L_x_107:
[----:B---3--:R-:W-:Y:S05]  /*69a0*/  VIADD R0, R25, 0x20 ;  /* 0x0000002019007836 */ /* 0x008fea0000000000 */
[----:B------:R-:W-:Y:S04]  /*69b0*/  SHF.R.U32.HI R0, RZ, 0x15, R0 ;  /* 0x00000015ff007819 */ /* 0x000fe80000011600 */
[----:B------:R-:W-:Y:S11]  /*69c0*/  LOP3.LUT P0, RZ, R0, 0x3, R46, 0x48, !PT ;  /* 0x0000000300ff7812 */ /* 0x000ff6000780482e */
[----:B------:R-:W-:Y:S02]  /*69d0*/  @!UPT UIADD3 URZ, UPT, UPT, URZ, URZ, URZ ;  /* 0x000000fffffff290 */ /* 0x000fe4000fffe0ff */
[----:B------:R-:W-:Y:S05]  /*69e0*/  @!P0 BRA `(.L_x_112) ;  /* 0x0000000000408947 */ /* 0x000fea0003800000 */
[----:B------:R-:W3:Y:S01]  /*69f0*/  LDCU.64 UR8, c[0x4][0x70] ;  /* 0x01000e00ff0877ac */ /* 0x000ee20008000a00 */
[----:B----4-:R-:W-:Y:S01]  /*6a00*/  MOV R3, 0x0 ;  /* 0x0000000000037802 */ /* 0x010fe20000000f00 */
[----:B------:R-:W-:Y:S02]  /*6a10*/  HFMA2 R12, -RZ, RZ, 0, 5.9604644775390625e-08 ;  /* 0x00000001ff0c7431 */ /* 0x000fe400000001ff */
[----:B-1----:R-:W-:Y:S02]  /*6a20*/  IMAD.MOV.U32 R8, RZ, RZ, 0x192 ;  /* 0x00000192ff087424 */ /* 0x002fe400078e00ff */
[----:B------:R-:W-:Y:S01]  /*6a30*/  IMAD.MOV.U32 R13, RZ, RZ, RZ ;  /* 0x000000ffff0d7224 */ /* 0x000fe200078e00ff */
[----:B------:R-:W1:Y:S01]  /*6a40*/  LDCU.64 UR6, c[0x4][0x78] ;  /* 0x01000f00ff0677ac */ /* 0x000e620008000a00 */
[----:B------:R-:W4:Y:S01]  /*6a50*/  LDC.64 R2, c[0x4][R3] ;  /* 0x0100000003027b82 */ /* 0x000f220000000a00 */
[----:B------:R-:W5:Y:S01]  /*6a60*/  LDCU.64 UR4, c[0x4][0x10] ;  /* 0x01000200ff0477ac */ /* 0x000f620008000a00 */
[----:B---3--:R-:W-:Y:S01]  /*6a70*/  MOV R5, UR9 ;  /* 0x0000000900057c02 */ /* 0x008fe20008000f00 */
[----:B------:R-:W-:Y:S01]  /*6a80*/  IMAD.U32 R4, RZ, RZ, UR8 ;  /* 0x00000008ff047e24 */ /* 0x000fe2000f8e00ff */
[----:B-1----:R-:W-:Y:S01]  /*6a90*/  MOV R7, UR7 ;  /* 0x0000000700077c02 */ /* 0x002fe20008000f00 */
[----:B------:R-:W-:Y:S01]  /*6aa0*/  IMAD.U32 R6, RZ, RZ, UR6 ;  /* 0x00000006ff067e24 */ /* 0x000fe2000f8e00ff */
[----:B-----5:R-:W-:Y:S01]  /*6ab0*/  MOV R11, UR5 ;  /* 0x00000005000b7c02 */ /* 0x020fe20008000f00 */
[----:B------:R-:W-:Y:S02]  /*6ac0*/  IMAD.U32 R10, RZ, RZ, UR4 ;  /* 0x00000004ff0a7e24 */ /* 0x000fe4000f8e00ff */
[----:B------:R-:W-:Y:S07]  /*6ad0*/  LEPC R20, `(.L_x_112) ;  /* 0x000000001014794e */ /* 0x000fee0000000000 */
[----:B--2-4-:R-:W-:Y:S05]  /*6ae0*/  CALL.ABS.NOINC R2 ;  /* 0x0000000002007343 */ /* 0x014fea0003c00000 */
.L_x_112:
[----:B------:R-:W-:Y:S01]  /*6af0*/  ISETP.NE.AND P6, PT, R58, RZ, PT ;  /* 0x000000ff3a00720c */ /* 0x000fe20003fc5270 */
[----:B------:R-:W-:Y:S05]  /*6b00*/  WARPSYNC.ALL ;  /* 0x0000000000007948 */ /* 0x000fea0003800000 */
[----:B------:R-:W-:Y:S01]  /*6b10*/  R2UR UR4, R25 ;  /* 0x00000000190472ca */ /* 0x000fe200000e0000 */
[--C-:B-1--4-:R-:W-:Y:S01]  /*6b20*/  HADD2.F32 R3, -RZ, R28.reuse.H0_H0 ;  /* 0x2000001cff037230 */ /* 0x112fe20000004100 */
[----:B------:R-:W1:Y:S01]  /*6b30*/  S2R R65, SR_CgaCtaId ;  /* 0x0000000000417919 */ /* 0x000e620000008800 */
[--C-:B------:R-:W-:Y:S01]  /*6b40*/  HADD2.F32 R20, -RZ, R29.reuse.H0_H0 ;  /* 0x2000001dff147230 */ /* 0x100fe20000004100 */
[----:B------:R-:W-:Y:S01]  /*6b50*/  ISETP.NE.AND P0, PT, R57, RZ, PT ;  /* 0x000000ff3900720c */ /* 0x000fe20003f05270 */
[----:B------:R-:W-:Y:S01]  /*6b60*/  HADD2.F32 R21, -RZ, R29.H1_H1 ;  /* 0x3000001dff157230 */ /* 0x000fe20000004100 */
[----:B------:R-:W-:Y:S07]  /*6b70*/  BSSY.RECONVERGENT B0, `(.L_x_113) ;  /* 0x0000051000007945 */ /* 0x000fee0003800200 */
[----:B------:R-:W3:Y:S02]  /*6b80*/  LDTM.16dp256bit.x4 R4, tmem[UR4+0x20] ;  /* 0x00002004000479ee */ /* 0x000ee40008120000 */
[C---:B---3--:R-:W-:Y:S01]  /*6b90*/  FMUL R0, R24.reuse, R4 ;  /* 0x0000000418007220 */ /* 0x048fe20000400000 */
[----:B------:R-:W-:Y:S02]  /*6ba0*/  HADD2.F32 R4, -RZ, R28.H1_H1 ;  /* 0x3000001cff047230 */ /* 0x000fe40000004100 */
[C---:B------:R-:W-:Y:S01]  /*6bb0*/  FMUL R2, R24.reuse, R5 ;  /* 0x0000000518027220 */ /* 0x040fe20000400000 */
[C---:B------:R-:W-:Y:S01]  /*6bc0*/  FMUL R7, R24.reuse, R7 ;  /* 0x0000000718077220 */ /* 0x040fe20000400000 */
[C---:B------:R-:W-:Y:S01]  /*6bd0*/  FFMA R0, R27.reuse, R3, R0 ;  /* 0x000000031b007223 */ /* 0x040fe20000000000 */
[C---:B------:R-:W-:Y:S01]  /*6be0*/  FMUL R3, R24.reuse, R6 ;  /* 0x0000000618037220 */ /* 0x040fe20000400000 */
[C---:B------:R-:W-:Y:S01]  /*6bf0*/  FFMA R2, R27.reuse, R4, R2 ;  /* 0x000000041b027223 */ /* 0x040fe20000000002 */
[C---:B------:R-:W-:Y:S01]  /*6c00*/  FMUL R4, R24.reuse, R8 ;  /* 0x0000000818047220 */ /* 0x040fe20000400000 */
[----:B------:R-:W-:Y:S01]  /*6c10*/  FMUL R8, R24, R12 ;  /* 0x0000000c18087220 */ /* 0x000fe20000400000 */
[C---:B------:R-:W-:Y:S01]  /*6c20*/  FFMA R3, R27.reuse, R20, R3 ;  /* 0x000000141b037223 */ /* 0x040fe20000000003 */
[----:B------:R-:W-:Y:S01]  /*6c30*/  FFMA R7, R27, R21, R7 ;  /* 0x000000151b077223 */ /* 0x000fe20000000007 */
[----:B------:R-:W-:Y:S01]  /*6c40*/  F2FP.F16.F32.PACK_AB R32, R2, R0 ;  /* 0x000000000220723e */ /* 0x000fe200000000ff */
[C---:B------:R-:W-:Y:S01]  /*6c50*/  FMUL R12, R24.reuse, R16 ;  /* 0x00000010180c7220 */ /* 0x040fe20000400000 */
[--C-:B------:R-:W-:Y:S02]  /*6c60*/  HADD2.F32 R16, -RZ, R30.reuse.H0_H0 ;  /* 0x2000001eff107230 */ /* 0x100fe40000004100 */
[C---:B------:R-:W-:Y:S01]  /*6c70*/  FMUL R5, R24.reuse, R9 ;  /* 0x0000000918057220 */ /* 0x040fe20000400000 */
[----:B------:R-:W-:Y:S01]  /*6c80*/  F2FP.F16.F32.PACK_AB R33, R7, R3 ;  /* 0x000000030721723e */ /* 0x000fe200000000ff */
[----:B------:R-:W-:Y:S02]  /*6c90*/  HADD2.F32 R0, -RZ, R30.H1_H1 ;  /* 0x3000001eff007230 */ /* 0x000fe40000004100 */
[C---:B------:R-:W-:Y:S01]  /*6ca0*/  FMUL R6, R24.reuse, R10 ;  /* 0x0000000a18067220 */ /* 0x040fe20000400000 */
[--C-:B------:R-:W-:Y:S02]  /*6cb0*/  HADD2.F32 R2, -RZ, R31.reuse.H0_H0 ;  /* 0x2000001fff027230 */ /* 0x100fe40000004100 */
[C---:B------:R-:W-:Y:S01]  /*6cc0*/  FMUL R11, R24.reuse, R11 ;  /* 0x0000000b180b7220 */ /* 0x040fe20000400000 */
[----:B------:R-:W-:Y:S02]  /*6cd0*/  HADD2.F32 R3, -RZ, R31.H1_H1 ;  /* 0x3000001fff037230 */ /* 0x000fe40000004100 */
[C---:B------:R-:W-:Y:S01]  /*6ce0*/  FFMA R4, R27.reuse, R16, R4 ;  /* 0x000000101b047223 */ /* 0x040fe20000000004 */
[C---:B------:R-:W-:Y:S01]  /*6cf0*/  FFMA R5, R27.reuse, R0, R5 ;  /* 0x000000001b057223 */ /* 0x040fe20000000005 */
[C---:B------:R-:W-:Y:S01]  /*6d00*/  FFMA R6, R27.reuse, R2, R6 ;  /* 0x000000021b067223 */ /* 0x040fe20000000006 */
[--C-:B------:R-:W-:Y:S02]  /*6d10*/  HADD2.F32 R0, -RZ, R36.reuse.H0_H0 ;  /* 0x20000024ff007230 */ /* 0x100fe40000004100 */
[----:B------:R-:W-:Y:S01]  /*6d20*/  FFMA R11, R27, R3, R11 ;  /* 0x000000031b0b7223 */ /* 0x000fe2000000000b */
[----:B------:R-:W-:Y:S01]  /*6d30*/  HADD2.F32 R2, -RZ, R36.H1_H1 ;  /* 0x30000024ff027230 */ /* 0x000fe20000004100 */
[----:B------:R-:W-:Y:S01]  /*6d40*/  F2FP.F16.F32.PACK_AB R34, R5, R4 ;  /* 0x000000040522723e */ /* 0x000fe200000000ff */
[C---:B------:R-:W-:Y:S01]  /*6d50*/  FMUL R9, R24.reuse, R13 ;  /* 0x0000000d18097220 */ /* 0x040fe20000400000 */
[--C-:B------:R-:W-:Y:S01]  /*6d60*/  HADD2.F32 R3, -RZ, R37.reuse.H0_H0 ;  /* 0x20000025ff037230 */ /* 0x100fe20000004100 */
[----:B------:R-:W-:Y:S01]  /*6d70*/  F2FP.F16.F32.PACK_AB R35, R11, R6 ;  /* 0x000000060b23723e */ /* 0x000fe200000000ff */
[C---:B------:R-:W-:Y:S01]  /*6d80*/  FMUL R10, R24.reuse, R14 ;  /* 0x0000000e180a7220 */ /* 0x040fe20000400000 */
[C---:B------:R-:W-:Y:S01]  /*6d90*/  FFMA R8, R27.reuse, R0, R8 ;  /* 0x000000001b087223 */ /* 0x040fe20000000008 */
[C---:B------:R-:W-:Y:S01]  /*6da0*/  FFMA R9, R27.reuse, R2, R9 ;  /* 0x000000021b097223 */ /* 0x040fe20000000009 */
[----:B------:R-:W-:Y:S01]  /*6db0*/  HADD2.F32 R0, -RZ, R37.H1_H1 ;  /* 0x30000025ff007230 */ /* 0x000fe20000004100 */
[----:B------:R3:W-:Y:S01]  /*6dc0*/  STSM.16.M88.4 [R60+0x1200], R32 ;  /* 0x001200203c007844 */ /* 0x0007e20000000200 */
[----:B------:R-:W-:Y:S01]  /*6dd0*/  FFMA R10, R27, R3, R10 ;  /* 0x000000031b0a7223 */ /* 0x000fe2000000000a */
[C---:B------:R-:W-:Y:S01]  /*6de0*/  FMUL R15, R24.reuse, R15 ;  /* 0x0000000f180f7220 */ /* 0x040fe20000400000 */
[----:B------:R-:W-:Y:S01]  /*6df0*/  F2FP.F16.F32.PACK_AB R8, R9, R8 ;  /* 0x000000080908723e */ /* 0x000fe200000000ff */
[--C-:B------:R-:W-:Y:S02]  /*6e00*/  HADD2.F32 R2, -RZ, R38.reuse.H0_H0 ;  /* 0x20000026ff027230 */ /* 0x100fe40000004100 */
[C---:B------:R-:W-:Y:S01]  /*6e10*/  FMUL R13, R24.reuse, R17 ;  /* 0x00000011180d7220 */ /* 0x040fe20000400000 */
[----:B------:R-:W-:Y:S02]  /*6e20*/  HADD2.F32 R3, -RZ, R38.H1_H1 ;  /* 0x30000026ff037230 */ /* 0x000fe40000004100 */
[C---:B------:R-:W-:Y:S01]  /*6e30*/  FMUL R14, R24.reuse, R18 ;  /* 0x00000012180e7220 */ /* 0x040fe20000400000 */
[--C-:B------:R-:W-:Y:S02]  /*6e40*/  HADD2.F32 R4, -RZ, R39.reuse.H0_H0 ;  /* 0x20000027ff047230 */ /* 0x100fe40000004100 */
[C---:B------:R-:W-:Y:S01]  /*6e50*/  FFMA R15, R27.reuse, R0, R15 ;  /* 0x000000001b0f7223 */ /* 0x040fe2000000000f */
[----:B------:R-:W-:Y:S01]  /*6e60*/  MOV R0, UR46 ;  /* 0x0000002e00007c02 */ /* 0x000fe20008000f00 */
[----:B------:R-:W-:Y:S02]  /*6e70*/  HADD2.F32 R5, -RZ, R39.H1_H1 ;  /* 0x30000027ff057230 */ /* 0x000fe40000004100 */
[----:B------:R-:W-:Y:S01]  /*6e80*/  FMUL R19, R24, R19 ;  /* 0x0000001318137220 */ /* 0x000fe20000400000 */
[C---:B------:R-:W-:Y:S01]  /*6e90*/  FFMA R12, R27.reuse, R2, R12 ;  /* 0x000000021b0c7223 */ /* 0x040fe2000000000c */
[C---:B------:R-:W-:Y:S01]  /*6ea0*/  FFMA R13, R27.reuse, R3, R13 ;  /* 0x000000031b0d7223 */ /* 0x040fe2000000000d */
[C---:B------:R-:W-:Y:S01]  /*6eb0*/  FFMA R14, R27.reuse, R4, R14 ;  /* 0x000000041b0e7223 */ /* 0x040fe2000000000e */
[----:B------:R-:W-:Y:S01]  /*6ec0*/  FFMA R19, R27, R5, R19 ;  /* 0x000000051b137223 */ /* 0x000fe20000000013 */
[----:B------:R-:W-:Y:S02]  /*6ed0*/  F2FP.F16.F32.PACK_AB R9, R15, R10 ;  /* 0x0000000a0f09723e */ /* 0x000fe400000000ff */
[----:B------:R-:W-:Y:S02]  /*6ee0*/  F2FP.F16.F32.PACK_AB R10, R13, R12 ;  /* 0x0000000c0d0a723e */ /* 0x000fe400000000ff */
[----:B------:R-:W-:Y:S02]  /*6ef0*/  F2FP.F16.F32.PACK_AB R11, R19, R14 ;  /* 0x0000000e130b723e */ /* 0x000fe400000000ff */
[----:B------:R-:W-:Y:S02]  /*6f00*/  @P6 LEA R0, R0, UR44, 0x3 ;  /* 0x0000002c00006c11 */ /* 0x000fe4000f8e18ff */
[----:B------:R-:W-:Y:S01]  /*6f10*/  LEA R2, R61, UR44, 0x3 ;  /* 0x0000002c3d027c11 */ /* 0x000fe2000f8e18ff */
[----:B------:R3:W-:Y:S01]  /*6f20*/  STSM.16.M88.4 [R59+0x1200], R8 ;  /* 0x001200083b007844 */ /* 0x0007e20000000200 */
[----:B------:R-:W-:Y:S02]  /*6f30*/  @P6 IADD3 R0, PT, PT, R0, 0x50, RZ ;  /* 0x0000005000006810 */ /* 0x000fe40007ffe0ff */
[----:B------:R-:W-:Y:S01]  /*6f40*/  @P6 SHF.L.U32 R3, R55, 0x1f, RZ ;  /* 0x0000001f37036819 */ /* 0x000fe200000006ff */
[----:B------:R-:W-:Y:S01]  /*6f50*/  @!PT LDS RZ, [RZ] ;  /* 0x00000000fffff984 */ /* 0x000fe20000000800 */
[----:B------:R-:W-:Y:S01]  /*6f60*/  @!PT LDS RZ, [RZ] ;  /* 0x00000000fffff984 */ /* 0x000fe20000000800 */
[----:B------:R-:W-:Y:S01]  /*6f70*/  @!PT LDS RZ, [RZ] ;  /* 0x00000000fffff984 */ /* 0x000fe20000000800 */
[----:B------:R-:W-:Y:S01]  /*6f80*/  @!PT LDS RZ, [RZ] ;  /* 0x00000000fffff984 */ /* 0x000fe20000000800 */
[----:B------:R4:W-:Y:S06]  /*6f90*/  MEMBAR.ALL.CTA ;  /* 0x0000000000007992 */ /* 0x0009ec0000008000 */
[----:B----4-:R-:W4:Y:S01]  /*6fa0*/  FENCE.VIEW.ASYNC.S ;  /* 0x00000000000073c6 */ /* 0x010f220000000000 */
[----:B-1----:R-:W-:Y:S01]  /*6fb0*/  @P6 PRMT R0, R65, 0x654, R0 ;  /* 0x0000065441006816 */ /* 0x002fe20000000000 */
[----:B----4-:R-:W-:Y:S06]  /*6fc0*/  BAR.SYNC.DEFER_BLOCKING 0x1, 0x80 ;  /* 0x0042000000007b1d */ /* 0x010fec0000010000 */
[----:B------:R-:W-:Y:S05]  /*6fd0*/  @P0 BRA `(.L_x_114) ;  /* 0x0000000000280947 */ /* 0x000fea0003800000 */
[----:B------:R-:W1:Y:S01]  /*6fe0*/  LDCU.64 UR6, c[0x0][0x348] ;  /* 0x00006900ff0677ac */ /* 0x000e620008000a00 */
[----:B------:R-:W-:Y:S02]  /*6ff0*/  UIADD3 UR9, UPT, UPT, UR49, 0x20, URZ ;  /* 0x0000002031097890 */ /* 0x000fe4000fffe0ff */
[----:B------:R-:W-:Y:S01]  /*7000*/  UIADD3 UR8, UPT, UPT, UR44, 0x1200, URZ ;  /* 0x000012002c087890 */ /* 0x000fe2000fffe0ff */
[----:B------:R-:W-:Y:S01]  /*7010*/  UMOV UR10, UR50 ;  /* 0x00000032000a7c82 */ /* 0x000fe20008000000 */
[----:B------:R-:W-:Y:S01]  /*7020*/  UMOV UR11, UR36 ;  /* 0x00000024000b7c82 */ /* 0x000fe20008000000 */
[----:B-1----:R-:W-:Y:S04]  /*7030*/  UIADD3 UR4, UP0, UPT, UR6, 0x680, URZ ;  /* 0x0000068006047890 */ /* 0x002fe8000ff1e0ff */
[----:B------:R-:W-:Y:S09]  /*7040*/  UIADD3.X UR5, UPT, UPT, URZ, UR7, URZ, UP0, !UPT ;  /* 0x00000007ff057290 */ /* 0x000ff200087fe4ff */
[----:B------:R1:W-:Y:S01]  /*7050*/  UTMASTG.3D [UR8], [UR4] ;  /* 0x00000008040073b5 */ /* 0x0003e20008010000 */
[----:B------:R0:W-:Y:S01]  /*7060*/  UTMACMDFLUSH ;  /* 0x00000000000079b7 */ /* 0x0001e20000000000 */
[----:B-1----:R-:W-:Y:S04]  /*7070*/  DEPBAR.LE SB0, 0x1 ;  /* 0x000080400000791a */ /* 0x002fe80000000000 */
.L_x_114:
[----:B------:R-:W-:Y:S05]  /*7080*/  BSYNC.RECONVERGENT B0 ;  /* 0x0000000000007941 */ /* 0x000fea0003800200 */
.L_x_113:
[----:B------:R-:W-:Y:S01]  /*7090*/  BAR.SYNC.DEFER_BLOCKING 0x1, 0x80 ;  /* 0x0042000000007b1d */ /* 0x000fe20000010000 */
[----:B------:R-:W-:Y:S04]  /*70a0*/  UIADD3 UR4, UPT, UPT, UR46, 0x1, URZ ;  /* 0x000000012e047890 */ /* 0x000fe8000fffe0ff */
[----:B------:R-:W-:Y:S04]  /*70b0*/  UISETP.NE.AND UP0, UPT, UR4, 0x4, UPT ;  /* 0x000000040400788c */ /* 0x000fe8000bf05270 */
[----:B------:R-:W-:Y:S01]  /*70c0*/  USEL UR45, UR4, URZ, UP0 ;  /* 0x000000ff042d7287 */ /* 0x000fe20008000000 */
[----:B------:R1:W-:Y:S01]  /*70d0*/  @P6 SYNCS.ARRIVE.TRANS64.RED.A1T0 RZ, [R0+URZ], RZ ;  /* 0x000000ff00ff69a7 */ /* 0x0003e200081004ff */
[----:B------:R-:W-:Y:S01]  /*70e0*/  BSSY B1, `(.L_x_115) ;  /* 0x0000014000017945 */ /* 0x000fe20003800000 */
[----:B------:R-:W4:Y:S02]  /*70f0*/  @P6 SYNCS.PHASECHK.TRANS64.TRYWAIT P0, [R2+URZ+0x30], R3 ;  /* 0x00003003020065a7 */ /* 0x000f2400080011ff */
[----:B----4-:R-:W-:Y:S01]  /*7100*/  @P6 SEL R63, RZ, 0x1, !P0 ;  /* 0x00000001ff3f6807 */ /* 0x010fe20004000000 */
[----:B-1----:R-:W-:Y:S06]  /*7110*/  @!P6 BRA `(.L_x_116) ;  /* 0x000000000040e947 */ /* 0x002fec0003800000 */
[----:B------:R-:W-:Y:S01]  /*7120*/  ISETP.NE.AND P1, PT, R64, RZ, PT ;  /* 0x000000ff4000720c */ /* 0x000fe20003f25270 */
[----:B------:R-:W-:Y:S01]  /*7130*/  BSSY B0, `(.L_x_117) ;  /* 0x0000009000007945 */ /* 0x000fe20003800000 */
[----:B------:R-:W-:Y:S11]  /*7140*/  ISETP.NE.AND P0, PT, R63, RZ, PT ;  /* 0x000000ff3f00720c */ /* 0x000ff60003f05270 */
[----:B------:R-:W-:Y:S05]  /*7150*/  @P1 IMAD R3, R61, 0x1000, R62 ;  /* 0x000010003d031824 */ /* 0x000fea00078e023e */
[----:B------:R-:W-:Y:S05]  /*7160*/  @P1 IADD3 R0, PT, PT, R3, UR44, RZ ;  /* 0x0000002c03001c10 */ /* 0x000fea000fffe0ff */
[----:B------:R-:W-:Y:S01]  /*7170*/  @P1 IMAD.IADD R0, R56, 0x1, R0 ;  /* 0x0000000138001824 */ /* 0x000fe200078e0200 */
[----:B------:R-:W-:Y:S06]  /*7180*/  @P0 BRA `(.L_x_118) ;  /* 0x00000000000c0947 */ /* 0x000fec0003800000 */
[----:B------:R-:W-:Y:S04]  /*7190*/  SHF.L.U32 R4, R55, 0x1f, RZ ;  /* 0x0000001f37047819 */ /* 0x000fe800000006ff */
[----:B------:R-:W1:Y:S02]  /*71a0*/  SYNCS.PHASECHK.TRANS64.TRYWAIT P0, [R2+URZ+0x30], R4 ;  /* 0x00003004020075a7 */ /* 0x000e6400080011ff */
[----:B-1----:R-:W-:Y:S05]  /*71b0*/  @!P0 BRA `(.L_x_119) ;  /* 0x0000001c00808947 */ /* 0x002fea0003800000 */
.L_x_118:
[----:B------:R-:W-:Y:S05]  /*71c0*/  BSYNC B0 ;  /* 0x0000000000007941 */ /* 0x000fea0003800000 */
.L_x_117:
[----:B------:R-:W-:Y:S02]  /*71d0*/  ISETP.NE.AND P0, PT, R64, RZ, PT ;  /* 0x000000ff4000720c */ /* 0x000fe40003f05270 */
[----:B------:R-:W-:Y:S11]  /*71e0*/  IADD3 R61, PT, PT, R61, 0x1, RZ ;  /* 0x000000013d3d7810 */ /* 0x000ff60007ffe0ff */
[----:B------:R-:W-:Y:S05]  /*71f0*/  @P0 WARPSYNC.ALL ;  /* 0x0000000000000948 */ /* 0x000fea0003800000 */
[----:B------:R4:W1:Y:S04]  /*7200*/  @P0 LDSM.16.M88.4 R28, [R3+UR44+0x200] ;  /* 0x0002002c031c083b */ /* 0x0008680008000200 */
[----:B------:R4:W1:Y:S02]  /*7210*/  @P0 LDSM.16.M88.4 R36, [R0+0x200] ;  /* 0x000200000024083b */ /* 0x0008640000000200 */
.L_x_116:
[----:B------:R-:W-:Y:S05]  /*7220*/  BSYNC B1 ;  /* 0x0000000000017941 */ /* 0x000fea0003800000 */
.L_x_115:
[----:B----4-:R-:W-:Y:S05]  /*7230*/  VIADD R0, R25, 0x40 ;  /* 0x0000004019007836 */ /* 0x010fea0000000000 */
[----:B------:R-:W-:Y:S04]  /*7240*/  SHF.R.U32.HI R0, RZ, 0x15, R0 ;  /* 0x00000015ff007819 */ /* 0x000fe80000011600 */
[----:B------:R-:W-:Y:S11]  /*7250*/  LOP3.LUT P0, RZ, R0, 0x3, R46, 0x48, !PT ;  /* 0x0000000300ff7812 */ /* 0x000ff6000780482e */
[----:B------:R-:W-:Y:S02]  /*7260*/  @!UPT UIADD3 URZ, UPT, UPT, URZ, URZ, URZ ;  /* 0x000000fffffff290 */ /* 0x000fe4000fffe0ff */
[----:B------:R-:W-:Y:S05]  /*7270*/  @!P0 BRA `(.L_x_120) ;  /* 0x0000000000408947 */ /* 0x000fea0003800000 */
[----:B------:R-:W4:Y:S01]  /*7280*/  LDCU.64 UR8, c[0x4][0x70] ;  /* 0x01000e00ff0877ac */ /* 0x000f220008000a00 */
[----:B------:R-:W-:Y:S01]  /*7290*/  MOV R3, 0x0 ;  /* 0x0000000000037802 */ /* 0x000fe20000000f00 */
[----:B------:R-:W-:Y:S02]  /*72a0*/  HFMA2 R12, -RZ, RZ, 0, 5.9604644775390625e-08 ;  /* 0x00000001ff0c7431 */ /* 0x000fe400000001ff */
[----:B---3--:R-:W-:Y:S02]  /*72b0*/  IMAD.MOV.U32 R8, RZ, RZ, 0x192 ;  /* 0x00000192ff087424 */ /* 0x008fe400078e00ff */
[----:B------:R-:W-:Y:S01]  /*72c0*/  IMAD.MOV.U32 R13, RZ, RZ, RZ ;  /* 0x000000ffff0d7224 */ /* 0x000fe200078e00ff */
[----:B------:R-:W3:Y:S01]  /*72d0*/  LDCU.64 UR6, c[0x4][0x78] ;  /* 0x01000f00ff0677ac */ /* 0x000ee20008000a00 */
[----:B-1----:R-:W1:Y:S01]  /*72e0*/  LDC.64 R2, c[0x4][R3] ;  /* 0x0100000003027b82 */ /* 0x002e620000000a00 */
[----:B------:R-:W5:Y:S01]  /*72f0*/  LDCU.64 UR4, c[0x4][0x10] ;  /* 0x01000200ff0477ac */ /* 0x000f620008000a00 */
[----:B----4-:R-:W-:Y:S01]  /*7300*/  MOV R5, UR9 ;  /* 0x0000000900057c02 */ /* 0x010fe20008000f00 */
[----:B------:R-:W-:Y:S01]  /*7310*/  IMAD.U32 R4, RZ, RZ, UR8 ;  /* 0x00000008ff047e24 */ /* 0x000fe2000f8e00ff */
[----:B---3--:R-:W-:Y:S01]  /*7320*/  MOV R7, UR7 ;  /* 0x0000000700077c02 */ /* 0x008fe20008000f00 */
[----:B------:R-:W-:Y:S01]  /*7330*/  IMAD.U32 R6, RZ, RZ, UR6 ;  /* 0x00000006ff067e24 */ /* 0x000fe2000f8e00ff */
[----:B-----5:R-:W-:Y:S01]  /*7340*/  MOV R11, UR5 ;  /* 0x00000005000b7c02 */ /* 0x020fe20008000f00 */
[----:B------:R-:W-:Y:S02]  /*7350*/  IMAD.U32 R10, RZ, RZ, UR4 ;  /* 0x00000004ff0a7e24 */ /* 0x000fe4000f8e00ff */
[----:B------:R-:W-:Y:S07]  /*7360*/  LEPC R20, `(.L_x_120) ;  /* 0x000000001014794e */ /* 0x000fee0000000000 */
[----:B-12---:R-:W-:Y:S05]  /*7370*/  CALL.ABS.NOINC R2 ;  /* 0x0000000002007343 */ /* 0x006fea0003c00000 */
.L_x_120:
[----:B------:R-:W-:Y:S01]  /*7380*/  ISETP.NE.AND P6, PT, R58, RZ, PT ;  /* 0x000000ff3a00720c */ /* 0x000fe20003fc5270 */
[----:B------:R-:W-:Y:S05]  /*7390*/  WARPSYNC.ALL ;  /* 0x0000000000007948 */ /* 0x000fea0003800000 */
[----:B------:R-:W-:Y:S01]  /*73a0*/  R2UR UR4, R25 ;  /* 0x00000000190472ca */ /* 0x000fe200000e0000 */
[--C-:B-1----:R-:W-:Y:S01]  /*73b0*/  HADD2.F32 R3, -RZ, R28.reuse.H0_H0 ;  /* 0x2000001cff037230 */ /* 0x102fe20000004100 */
[----:B------:R-:W-:Y:S01]  /*73c0*/  ISETP.NE.AND P0, PT, R57, RZ, PT ;  /* 0x000000ff3900720c */ /* 0x000fe20003f05270 */
[--C-:B------:R-:W-:Y:S01]  /*73d0*/  HADD2.F32 R20, -RZ, R29.reuse.H0_H0 ;  /* 0x2000001dff147230 */ /* 0x100fe20000004100 */
[----:B------:R-:W-:Y:S01]  /*73e0*/  BSSY.RECONVERGENT B0, `(.L_x_121) ;  /* 0x0000052000007945 */ /* 0x000fe20003800200 */
[----:B------:R-:W-:Y:S08]  /*73f0*/  HADD2.F32 R21, -RZ, R29.H1_H1 ;  /* 0x3000001dff157230 */ /* 0x000ff00000004100 */
[----:B---3--:R-:W1:Y:S02]  /*7400*/  LDTM.16dp256bit.x4 R4, tmem[UR4+0x40] ;  /* 0x00004004000479ee */ /* 0x008e640008120000 */
[C---:B-1----:R-:W-:Y:S01]  /*7410*/  FMUL R0, R24.reuse, R4 ;  /* 0x0000000418007220 */ /* 0x042fe20000400000 */
[----:B------:R-:W-:Y:S02]  /*7420*/  HADD2.F32 R4, -RZ, R28.H1_H1 ;  /* 0x3000001cff047230 */ /* 0x000fe40000004100 */
[C---:B------:R-:W-:Y:S01]  /*7430*/  FMUL R2, R24.reuse, R5 ;  /* 0x0000000518027220 */ /* 0x040fe20000400000 */
[C---:B------:R-:W-:Y:S01]  /*7440*/  FMUL R7, R24.reuse, R7 ;  /* 0x0000000718077220 */ /* 0x040fe20000400000 */
[C---:B------:R-:W-:Y:S01]  /*7450*/  FFMA R0, R27.reuse, R3, R0 ;  /* 0x000000031b007223 */ /* 0x040fe20000000000 */
[C---:B------:R-:W-:Y:S01]  /*7460*/  FMUL R3, R24.reuse, R6 ;  /* 0x0000000618037220 */ /* 0x040fe20000400000 */
[C---:B------:R-:W-:Y:S01]  /*7470*/  FFMA R2, R27.reuse, R4, R2 ;  /* 0x000000041b027223 */ /* 0x040fe20000000002 */
[C---:B------:R-:W-:Y:S01]  /*7480*/  FMUL R4, R24.reuse, R8 ;  /* 0x0000000818047220 */ /* 0x040fe20000400000 */
[C---:B------:R-:W-:Y:S01]  /*7490*/  FMUL R8, R24.reuse, R12 ;  /* 0x0000000c18087220 */ /* 0x040fe20000400000 */
[----:B------:R-:W-:Y:S01]  /*74a0*/  FMUL R12, R24, R16 ;  /* 0x00000010180c7220 */ /* 0x000fe20000400000 */
[C---:B------:R-:W-:Y:S01]  /*74b0*/  FFMA R3, R27.reuse, R20, R3 ;  /* 0x000000141b037223 */ /* 0x040fe20000000003 */
[----:B------:R-:W-:Y:S01]  /*74c0*/  F2FP.F16.F32.PACK_AB R32, R2, R0 ;  /* 0x000000000220723e */ /* 0x000fe200000000ff */
[--C-:B------:R-:W-:Y:S02]  /*74d0*/  HADD2.F32 R16, -RZ, R30.reuse.H0_H0 ;  /* 0x2000001eff107230 */ /* 0x100fe40000004100 */
[C---:B------:R-:W-:Y:S01]  /*74e0*/  FMUL R5, R24.reuse, R9 ;  /* 0x0000000918057220 */ /* 0x040fe20000400000 */
[----:B------:R-:W-:Y:S02]  /*74f0*/  HADD2.F32 R0, -RZ, R30.H1_H1 ;  /* 0x3000001eff007230 */ /* 0x000fe40000004100 */
[C---:B------:R-:W-:Y:S01]  /*7500*/  FFMA R7, R27.reuse, R21, R7 ;  /* 0x000000151b077223 */ /* 0x040fe20000000007 */
[--C-:B------:R-:W-:Y:S02]  /*7510*/  HADD2.F32 R2, -RZ, R31.reuse.H0_H0 ;  /* 0x2000001fff027230 */ /* 0x100fe40000004100 */
[C---:B------:R-:W-:Y:S01]  /*7520*/  FMUL R6, R24.reuse, R10 ;  /* 0x0000000a18067220 */ /* 0x040fe20000400000 */
[C---:B------:R-:W-:Y:S01]  /*7530*/  FFMA R4, R27.reuse, R16, R4 ;  /* 0x000000101b047223 */ /* 0x040fe20000000004 */
[----:B------:R-:W-:Y:S01]  /*7540*/  FFMA R5, R27, R0, R5 ;  /* 0x000000001b057223 */ /* 0x000fe20000000005 */
[----:B------:R-:W-:Y:S01]  /*7550*/  F2FP.F16.F32.PACK_AB R33, R7, R3 ;  /* 0x000000030721723e */ /* 0x000fe200000000ff */
[----:B------:R-:W-:Y:S02]  /*7560*/  HADD2.F32 R16, -RZ, R31.H1_H1 ;  /* 0x3000001fff107230 */ /* 0x000fe40000004100 */
        /* <DEDUP_REMOVED lines=9> */
[C---:B------:R-:W-:Y:S01]  /*7600*/  FFMA R8, R27.reuse, R0, R8 ;  /* 0x000000001b087223 */ /* 0x040fe20000000008 */
[C---:B------:R-:W-:Y:S01]  /*7610*/  FFMA R9, R27.reuse, R2, R9 ;  /* 0x000000021b097223 */ /* 0x040fe20000000009 */
[----:B------:R-:W-:Y:S02]  /*7620*/  HADD2.F32 R0, -RZ, R37.H1_H1 ;  /* 0x30000025ff007230 */ /* 0x000fe40000004100 */
[----:B------:R-:W-:Y:S01]  /*7630*/  FFMA R10, R27, R3, R10 ;  /* 0x000000031b0a7223 */ /* 0x000fe2000000000a */
[----:B------:R-:W-:Y:S01]  /*7640*/  F2FP.F16.F32.PACK_AB R35, R11, R6 ;  /* 0x000000060b23723e */ /* 0x000fe200000000ff */
[C---:B------:R-:W-:Y:S01]  /*7650*/  FMUL R15, R24.reuse, R15 ;  /* 0x0000000f180f7220 */ /* 0x040fe20000400000 */
[--C-:B------:R-:W-:Y:S02]  /*7660*/  HADD2.F32 R2, -RZ, R38.reuse.H0_H0 ;  /* 0x20000026ff027230 */ /* 0x100fe40000004100 */
[C---:B------:R-:W-:Y:S01]  /*7670*/  FMUL R13, R24.reuse, R17 ;  /* 0x00000011180d7220 */ /* 0x040fe20000400000 */
[----:B------:R-:W-:Y:S01]  /*7680*/  HADD2.F32 R3, -RZ, R38.H1_H1 ;  /* 0x30000026ff037230 */ /* 0x000fe20000004100 */
[----:B------:R1:W-:Y:S01]  /*7690*/  STSM.16.M88.4 [R60+0x2200], R32 ;  /* 0x002200203c007844 */ /* 0x0003e20000000200 */
[----:B------:R-:W-:Y:S01]  /*76a0*/  F2FP.F16.F32.PACK_AB R8, R9, R8 ;  /* 0x000000080908723e */ /* 0x000fe200000000ff */
[--C-:B------:R-:W-:Y:S02]  /*76b0*/  HADD2.F32 R4, -RZ, R39.reuse.H0_H0 ;  /* 0x20000027ff047230 */ /* 0x100fe40000004100 */
[C---:B------:R-:W-:Y:S01]  /*76c0*/  FMUL R14, R24.reuse, R18 ;  /* 0x00000012180e7220 */ /* 0x040fe20000400000 */
[----:B------:R-:W-:Y:S02]  /*76d0*/  HADD2.F32 R5, -RZ, R39.H1_H1 ;  /* 0x30000027ff057230 */ /* 0x000fe40000004100 */
[C---:B------:R-:W-:Y:S01]  /*76e0*/  FFMA R15, R27.reuse, R0, R15 ;  /* 0x000000001b0f7223 */ /* 0x040fe2000000000f */
[----:B------:R-:W-:Y:S01]  /*76f0*/  MOV R0, UR45 ;  /* 0x0000002d00007c02 */ /* 0x000fe20008000f00 */
        /* <DEDUP_REMOVED lines=18> */
[----:B---3--:R-:W3:Y:S01]  /*7820*/  FENCE.VIEW.ASYNC.S ;  /* 0x00000000000073c6 */ /* 0x008ee20000000000 */
[----:B------:R-:W-:Y:S01]  /*7830*/  @P6 PRMT R0, R65, 0x654, R0 ;  /* 0x0000065441006816 */ /* 0x000fe20000000000 */
[----:B---3--:R-:W-:Y:S06]  /*7840*/  BAR.SYNC.DEFER_BLOCKING 0x1, 0x80 ;  /* 0x0042000000007b1d */ /* 0x008fec0000010000 */
[----:B------:R-:W-:Y:S05]  /*7850*/  @P0 BRA `(.L_x_122) ;  /* 0x0000000000280947 */ /* 0x000fea0003800000 */
[----:B------:R-:W3:Y:S01]  /*7860*/  LDCU.64 UR6, c[0x0][0x348] ;  /* 0x00006900ff0677ac */ /* 0x000ee20008000a00 */
[----:B------:R-:W-:Y:S02]  /*7870*/  UIADD3 UR9, UPT, UPT, UR49, 0x40, URZ ;  /* 0x0000004031097890 */ /* 0x000fe4000fffe0ff */
[----:B------:R-:W-:Y:S01]  /*7880*/  UIADD3 UR8, UPT, UPT, UR44, 0x2200, URZ ;  /* 0x000022002c087890 */ /* 0x000fe2000fffe0ff */
[----:B------:R-:W-:Y:S01]  /*7890*/  UMOV UR10, UR50 ;  /* 0x00000032000a7c82 */ /* 0x000fe20008000000 */
[----:B------:R-:W-:Y:S01]  /*78a0*/  UMOV UR11, UR36 ;  /* 0x00000024000b7c82 */ /* 0x000fe20008000000 */
[----:B---3--:R-:W-:Y:S04]  /*78b0*/  UIADD3 UR4, UP0, UPT, UR6, 0x680, URZ ;  /* 0x0000068006047890 */ /* 0x008fe8000ff1e0ff */
[----:B------:R-:W-:Y:S09]  /*78c0*/  UIADD3.X UR5, UPT, UPT, URZ, UR7, URZ, UP0, !UPT ;  /* 0x00000007ff057290 */ /* 0x000ff200087fe4ff */
[----:B------:R3:W-:Y:S01]  /*78d0*/  UTMASTG.3D [UR8], [UR4] ;  /* 0x00000008040073b5 */ /* 0x0007e20008010000 */
[----:B------:R0:W-:Y:S01]  /*78e0*/  UTMACMDFLUSH ;  /* 0x00000000000079b7 */ /* 0x0001e20000000000 */
[----:B---3--:R-:W-:Y:S04]  /*78f0*/  DEPBAR.LE SB0, 0x1 ;  /* 0x000080400000791a */ /* 0x008fe80000000000 */
.L_x_122:
[----:B------:R-:W-:Y:S05]  /*7900*/  BSYNC.RECONVERGENT B0 ;  /* 0x0000000000007941 */ /* 0x000fea0003800200 */
.L_x_121:
        /* <DEDUP_REMOVED lines=8> */
[----:B---3--:R-:W-:Y:S06]  /*7990*/  @!P6 BRA `(.L_x_124) ;  /* 0x000000000040e947 */ /* 0x008fec0003800000 */
        /* <DEDUP_REMOVED lines=8> */
[----:B------:R-:W3:Y:S02]  /*7a20*/  SYNCS.PHASECHK.TRANS64.TRYWAIT P0, [R3+URZ+0x30], R0 ;  /* 0x00003000030075a7 */ /* 0x000ee400080011ff */
[----:B---3--:R-:W-:Y:S05]  /*7a30*/  @!P0 BRA `(.L_x_127) ;  /* 0x0000001400748947 */ /* 0x008fea0003800000 */
.L_x_126:
[----:B------:R-:W-:Y:S05]  /*7a40*/  BSYNC B0 ;  /* 0x0000000000007941 */ /* 0x000fea0003800000 */
.L_x_125:
[----:B------:R-:W-:Y:S11]  /*7a50*/  ISETP.NE.AND P0, PT, R64, RZ, PT ;  /* 0x000000ff4000720c */ /* 0x000ff60003f05270 */
[----:B------:R-:W-:Y:S02]  /*7a60*/  @!UPT UIADD3 URZ, UPT, UPT, URZ, URZ, URZ ;  /* 0x000000fffffff290 */ /* 0x000fe4000fffe0ff */
[----:B------:R-:W-:Y:S05]  /*7a70*/  @P0 WARPSYNC.ALL ;  /* 0x0000000000000948 */ /* 0x000fea0003800000 */
[----:B------:R4:W1:Y:S04]  /*7a80*/  @P0 LDSM.16.M88.4 R28, [R61+UR44+0x200] ;  /* 0x0002002c3d1c083b */ /* 0x0008680008000200 */
[----:B------:R4:W1:Y:S02]  /*7a90*/  @P0 LDSM.16.M88.4 R36, [R2+0x200] ;  /* 0x000200000224083b */ /* 0x0008640000000200 */
.L_x_124:
[----:B------:R-:W-:Y:S05]  /*7aa0*/  BSYNC B1 ;  /* 0x0000000000017941 */ /* 0x000fea0003800000 */
.L_x_123:
[----:B---3--:R-:W-:Y:S05]  /*7ab0*/  VIADD R0, R25, 0x60 ;  /* 0x0000006019007836 */ /* 0x008fea0000000000 */
[----:B------:R-:W-:Y:S04]  /*7ac0*/  SHF.R.U32.HI R0, RZ, 0x15, R0 ;  /* 0x00000015ff007819 */ /* 0x000fe80000011600 */
[----:B------:R-:W-:Y:S11]  /*7ad0*/  LOP3.LUT P0, RZ, R0, 0x3, R46, 0x48, !PT ;  /* 0x0000000300ff7812 */ /* 0x000ff6000780482e */
[----:B------:R-:W-:Y:S02]  /*7ae0*/  @!UPT UIADD3 URZ, UPT, UPT, URZ, URZ, URZ ;  /* 0x000000fffffff290 */ /* 0x000fe4000fffe0ff */
[----:B------:R-:W-:Y:S05]  /*7af0*/  @!P0 BRA `(.L_x_128) ;  /* 0x0000000000408947 */ /* 0x000fea0003800000 */
[----:B------:R-:W3:Y:S01]  /*7b00*/  LDCU.64 UR8, c[0x4][0x70] ;  /* 0x01000e00ff0877ac */ /* 0x000ee20008000a00 */
[----:B------:R-:W-:Y:S01]  /*7b10*/  MOV R3, 0x0 ;  /* 0x0000000000037802 */ /* 0x000fe20000000f00 */
[----:B------:R-:W-:Y:S02]  /*7b20*/  HFMA2 R12, -RZ, RZ, 0, 5.9604644775390625e-08 ;  /* 0x00000001ff0c7431 */ /* 0x000fe400000001ff */
[----:B-1----:R-:W-:Y:S02]  /*7b30*/  IMAD.MOV.U32 R8, RZ, RZ, 0x192 ;  /* 0x00000192ff087424 */ /* 0x002fe400078e00ff */
[----:B------:R-:W-:Y:S01]  /*7b40*/  IMAD.MOV.U32 R13, RZ, RZ, RZ ;  /* 0x000000ffff0d7224 */ /* 0x000fe200078e00ff */
[----:B------:R-:W1:Y:S01]  /*7b50*/  LDCU.64 UR6, c[0x4][0x78] ;  /* 0x01000f00ff0677ac */ /* 0x000e620008000a00 */
[----:B----4-:R-:W4:Y:S01]  /*7b60*/  LDC.64 R2, c[0x4][R3] ;  /* 0x0100000003027b82 */ /* 0x010f220000000a00 */
        /* <DEDUP_REMOVED lines=9> */
.L_x_128:
[----:B------:R-:W-:Y:S01]  /*7c00*/  ISETP.NE.AND P0, PT, R57, RZ, PT ;  /* 0x000000ff3900720c */ /* 0x000fe20003f05270 */
[----:B------:R-:W-:Y:S05]  /*7c10*/  WARPSYNC.ALL ;  /* 0x0000000000007948 */ /* 0x000fea0003800000 */
[----:B------:R-:W-:Y:S01]  /*7c20*/  R2UR UR4, R25 ;  /* 0x00000000190472ca */ /* 0x000fe200000e0000 */
[----:B------:R-:W3:Y:S01]  /*7c30*/  S2UR UR5, SR_CgaCtaId ;  /* 0x00000000000579c3 */ /* 0x000ee20000008800 */
[--C-:B-1----:R-:W-:Y:S01]  /*7c40*/  HADD2.F32 R0, -RZ, R28.reuse.H0_H0 ;  /* 0x2000001cff007230 */ /* 0x102fe20000004100 */
[----:B------:R-:W-:Y:S01]  /*7c50*/  BSSY.RECONVERGENT B0, `(.L_x_129) ;  /* 0x0000052000007945 */ /* 0x000fe20003800200 */
[----:B----4-:R-:W-:Y:S02]  /*7c60*/  HADD2.F32 R2, -RZ, R28.H1_H1 ;  /* 0x3000001cff027230 */ /* 0x010fe40000004100 */
[--C-:B------:R-:W-:Y:S02]  /*7c70*/  HADD2.F32 R3, -RZ, R29.reuse.H0_H0 ;  /* 0x2000001dff037230 */ /* 0x100fe40000004100 */
[----:B------:R-:W-:Y:S02]  /*7c80*/  HADD2.F32 R20, -RZ, R29.H1_H1 ;  /* 0x3000001dff147230 */ /* 0x000fe40000004100 */
[--C-:B------:R-:W-:Y:S02]  /*7c90*/  HADD2.F32 R21, -RZ, R30.reuse.H0_H0 ;  /* 0x2000001eff157230 */ /* 0x100fe40000004100 */
[----:B------:R-:W-:Y:S01]  /*7ca0*/  HADD2.F32 R25, -RZ, R30.H1_H1 ;  /* 0x3000001eff197230 */ /* 0x000fe20000004100 */
[----:B------:R-:W1:Y:S01]  /*7cb0*/  LDTM.16dp256bit.x4 R4, tmem[UR4+0x60] ;  /* 0x00006004000479ee */ /* 0x000e620008120000 */
[----:B------:R-:W-:Y:S01]  /*7cc0*/  R2UR UR4, R26 ;  /* 0x000000001a0472ca */ /* 0x000fe200000e0000 */
[----:B------:R-:W-:Y:S01]  /*7cd0*/  NOP ;  /* 0x0000000000007918 */ /* 0x000fe20000000000 */
[--C-:B------:R-:W-:Y:S02]  /*7ce0*/  HADD2.F32 R26, -RZ, R31.reuse.H0_H0 ;  /* 0x2000001fff1a7230 */ /* 0x100fe40000004100 */
[----:B------:R-:W-:Y:S02]  /*7cf0*/  HADD2.F32 R28, -RZ, R31.H1_H1 ;  /* 0x3000001fff1c7230 */ /* 0x000fe40000004100 */
[--C-:B------:R-:W-:Y:S02]  /*7d00*/  HADD2.F32 R29, -RZ, R36.reuse.H0_H0 ;  /* 0x20000024ff1d7230 */ /* 0x100fe40000004100 */
[----:B------:R-:W-:Y:S02]  /*7d10*/  HADD2.F32 R30, -RZ, R36.H1_H1 ;  /* 0x30000024ff1e7230 */ /* 0x000fe40000004100 */
[--C-:B------:R-:W-:Y:S02]  /*7d20*/  HADD2.F32 R31, -RZ, R37.reuse.H0_H0 ;  /* 0x20000025ff1f7230 */ /* 0x100fe40000004100 */
[----:B------:R-:W-:Y:S01]  /*7d30*/  HADD2.F32 R32, -RZ, R37.H1_H1 ;  /* 0x30000025ff207230 */ /* 0x000fe20000004100 */
[----:B------:R-:W-:Y:S01]  /*7d40*/  UIADD3 UR4, UPT, UPT, UR4, 0xc0, URZ ;  /* 0x000000c004047890 */ /* 0x000fe2000fffe0ff */
[--C-:B------:R-:W-:Y:S02]  /*7d50*/  HADD2.F32 R33, -RZ, R38.reuse.H0_H0 ;  /* 0x20000026ff217230 */ /* 0x100fe40000004100 */
[----:B------:R-:W-:Y:S02]  /*7d60*/  HADD2.F32 R34, -RZ, R38.H1_H1 ;  /* 0x30000026ff227230 */ /* 0x000fe40000004100 */
[--C-:B------:R-:W-:Y:S02]  /*7d70*/  HADD2.F32 R35, -RZ, R39.reuse.H0_H0 ;  /* 0x20000027ff237230 */ /* 0x100fe40000004100 */
[----:B------:R-:W-:Y:S02]  /*7d80*/  HADD2.F32 R36, -RZ, R39.H1_H1 ;  /* 0x30000027ff247230 */ /* 0x000fe40000004100 */
[C---:B-1----:R-:W-:Y:S01]  /*7d90*/  FMUL R4, R24.reuse, R4 ;  /* 0x0000000418047220 */ /* 0x042fe20000400000 */
[----:B---3--:R-:W-:Y:S01]  /*7da0*/  UPRMT UR4, UR5, 0x654, UR4 ;  /* 0x0000065405047896 */ /* 0x008fe20008000004 */
[C---:B------:R-:W-:Y:S01]  /*7db0*/  FMUL R5, R24.reuse, R5 ;  /* 0x0000000518057220 */ /* 0x040fe20000400000 */
[C---:B------:R-:W-:Y:S01]  /*7dc0*/  FMUL R6, R24.reuse, R6 ;  /* 0x0000000618067220 */ /* 0x040fe20000400000 */
[C---:B------:R-:W-:Y:S01]  /*7dd0*/  FFMA R4, R27.reuse, R0, R4 ;  /* 0x000000001b047223 */ /* 0x040fe20000000004 */
[C---:B------:R-:W-:Y:S01]  /*7de0*/  FMUL R7, R24.reuse, R7 ;  /* 0x0000000718077220 */ /* 0x040fe20000400000 */
[C---:B------:R-:W-:Y:S01]  /*7df0*/  FFMA R5, R27.reuse, R2, R5 ;  /* 0x000000021b057223 */ /* 0x040fe20000000005 */
[C---:B------:R-:W-:Y:S01]  /*7e00*/  FFMA R6, R27.reuse, R3, R6 ;  /* 0x000000031b067223 */ /* 0x040fe20000000006 */
[C---:B------:R-:W-:Y:S01]  /*7e10*/  FMUL R8, R24.reuse, R8 ;  /* 0x0000000818087220 */ /* 0x040fe20000400000 */
[----:B------:R-:W-:Y:S01]  /*7e20*/  FFMA R7, R27, R20, R7 ;  /* 0x000000141b077223 */ /* 0x000fe20000000007 */
[----:B------:R-:W-:Y:S01]  /*7e30*/  SYNCS.ARRIVE.TRANS64.RED.A1T0 RZ, [UR4], RZ ;  /* 0x000000ffffff79a7 */ /* 0x000fe20008100404 */
[----:B------:R-:W-:Y:S01]  /*7e40*/  F2FP.F16.F32.PACK_AB R4, R5, R4 ;  /* 0x000000040504723e */ /* 0x000fe200000000ff */
[----:B------:R-:W-:Y:S01]  /*7e50*/  FFMA R8, R27, R21, R8 ;  /* 0x000000151b087223 */ /* 0x000fe20000000008 */
[C---:B------:R-:W-:Y:S01]  /*7e60*/  FMUL R9, R24.reuse, R9 ;  /* 0x0000000918097220 */ /* 0x040fe20000400000 */
[----:B------:R-:W-:Y:S01]  /*7e70*/  F2FP.F16.F32.PACK_AB R5, R7, R6 ;  /* 0x000000060705723e */ /* 0x000fe200000000ff */
[C---:B------:R-:W-:Y:S01]  /*7e80*/  FMUL R0, R24.reuse, R10 ;  /* 0x0000000a18007220 */ /* 0x040fe20000400000 */
[C---:B------:R-:W-:Y:S01]  /*7e90*/  FMUL R2, R24.reuse, R11 ;  /* 0x0000000b18027220 */ /* 0x040fe20000400000 */
[C---:B------:R-:W-:Y:S01]  /*7ea0*/  FMUL R3, R24.reuse, R12 ;  /* 0x0000000c18037220 */ /* 0x040fe20000400000 */
[C---:B------:R-:W-:Y:S01]  /*7eb0*/  FFMA R9, R27.reuse, R25, R9 ;  /* 0x000000191b097223 */ /* 0x040fe20000000009 */
[C---:B------:R-:W-:Y:S01]  /*7ec0*/  FMUL R10, R24.reuse, R13 ;  /* 0x0000000d180a7220 */ /* 0x040fe20000400000 */
[C---:B------:R-:W-:Y:S01]  /*7ed0*/  FFMA R0, R27.reuse, R26, R0 ;  /* 0x0000001a1b007223 */ /* 0x040fe20000000000 */
[C---:B------:R-:W-:Y:S01]  /*7ee0*/  FMUL R11, R24.reuse, R14 ;  /* 0x0000000e180b7220 */ /* 0x040fe20000400000 */
[C---:B------:R-:W-:Y:S01]  /*7ef0*/  FFMA R2, R27.reuse, R28, R2 ;  /* 0x0000001c1b027223 */ /* 0x040fe20000000002 */
[C---:B------:R-:W-:Y:S01]  /*7f00*/  FMUL R15, R24.reuse, R15 ;  /* 0x0000000f180f7220 */ /* 0x040fe20000400000 */
[C---:B------:R-:W-:Y:S01]  /*7f10*/  FMUL R12, R24.reuse, R16 ;  /* 0x00000010180c7220 */ /* 0x040fe20000400000 */
[C---:B------:R-:W-:Y:S01]  /*7f20*/  FFMA R3, R27.reuse, R29, R3 ;  /* 0x0000001d1b037223 */ /* 0x040fe20000000003 */
[C---:B------:R-:W-:Y:S01]  /*7f30*/  FMUL R13, R24.reuse, R17 ;  /* 0x00000011180d7220 */ /* 0x040fe20000400000 */
[C---:B------:R-:W-:Y:S01]  /*7f40*/  FFMA R10, R27.reuse, R30, R10 ;  /* 0x0000001e1b0a7223 */ /* 0x040fe2000000000a */
[C---:B------:R-:W-:Y:S01]  /*7f50*/  FMUL R14, R24.reuse, R18 ;  /* 0x00000012180e7220 */ /* 0x040fe20000400000 */
[C---:B------:R-:W-:Y:S01]  /*7f60*/  FFMA R11, R27.reuse, R31, R11 ;  /* 0x0000001f1b0b7223 */ /* 0x040fe2000000000b */
        /* <DEDUP_REMOVED lines=32> */
.L_x_130:
[----:B------:R-:W-:Y:S05]  /*8170*/  BSYNC.RECONVERGENT B0 ;  /* 0x0000000000007941 */ /* 0x000fea0003800200 */
.L_x_129:
[----:B------:R-:W-:Y:S01]  /*8180*/  BAR.SYNC.DEFER_BLOCKING 0x1, 0x80 ;  /* 0x0042000000007b1d */ /* 0x000fe20000010000 */
[----:B------:R-:W-:Y:S01]  /*8190*/  UISETP.NE.AND UP0, UPT, UR47, -0x4, UPT ;  /* 0xfffffffc2f00788c */ /* 0x000fe2000bf05270 */
[----:B------:R-:W-:Y:S08]  /*81a0*/  IADD3 R22, PT, PT, R22, 0x1, RZ ;  /* 0x0000000116167810 */ /* 0x000ff00007ffe0ff */
[----:B------:R-:W-:Y:S05]  /*81b0*/  BRA.U !UP0, `(.L_x_131) ;  /* 0x0000000108247547 */ /* 0x000fea000b800000 */
[----:B------:R-:W-:Y:S01]  /*81c0*/  ISETP.NE.AND P0, PT, R58, RZ, PT ;  /* 0x000000ff3a00720c */ /* 0x000fe20003f05270 */
[----:B------:R-:W-:Y:S01]  /*81d0*/  IMAD.U32 R0, RZ, RZ, UR46 ;  /* 0x0000002eff007e24 */ /* 0x000fe2000f8e00ff */
[----:B------:R-:W-:Y:S04]  /*81e0*/  UIADD3 UR4, UPT, UPT, UR46, 0x1, URZ ;  /* 0x000000012e047890 */ /* 0x000fe8000fffe0ff */
[----:B------:R-:W-:Y:S04]  /*81f0*/  UISETP.NE.AND UP0, UPT, UR4, 0x4, UPT ;  /* 0x000000040400788c */ /* 0x000fe8000bf05270 */
[----:B------:R-:W-:Y:S03]  /*8200*/  USEL UR46, UR4, URZ, UP0 ;  /* 0x000000ff042e7287 */ /* 0x000fe60008000000 */
[----:B------:R-:W-:Y:S05]  /*8210*/  @P0 LEA R0, R0, UR44, 0x3 ;  /* 0x0000002c00000c11 */ /* 0x000fea000f8e18ff */
[----:B------:R-:W-:Y:S05]  /*8220*/  @P0 VIADD R0, R0, 0x50 ;  /* 0x0000005000000836 */ /* 0x000fea0000000000 */
[----:B------:R-:W-:Y:S04]  /*8230*/  @P0 PRMT R0, R65, 0x654, R0 ;  /* 0x0000065441000816 */ /* 0x000fe80000000000 */
[----:B------:R3:W-:Y:S03]  /*8240*/  @P0 SYNCS.ARRIVE.TRANS64.RED.A1T0 RZ, [R0+URZ], RZ ;  /* 0x000000ff00ff09a7 */ /* 0x0007e600081004ff */
.L_x_131:
[----:B------:R-:W-:Y:S01]  /*8250*/  R2UR UR5, R47 ;  /* 0x000000002f0572ca */ /* 0x000fe200000e0000 */
[----:B------:R-:W-:Y:S01]  /*8260*/  UISETP.NE.AND UP0, UPT, UR61, URZ, UPT ;  /* 0x000000ff3d00728c */ /* 0x000fe2000bf05270 */
[----:B------:R-:W-:Y:S01]  /*8270*/  R2UR UR4, R48 ;  /* 0x00000000300472ca */ /* 0x000fe200000e0000 */
[----:B------:R-:W-:Y:S01]  /*8280*/  UIADD3 UR47, UPT, UPT, UR47, 0x4, URZ ;  /* 0x000000042f2f7890 */ /* 0x000fe2000fffe0ff */
[----:B------:R-:W-:Y:S01]  /*8290*/  ISETP.NE.AND P0, PT, R52, 0x2, PT ;  /* 0x000000023400780c */ /* 0x000fe20003f05270 */
[----:B------:R-:W-:Y:S01]  /*82a0*/  UMOV UR36, UR60 ;  /* 0x0000003c00247c82 */ /* 0x000fe20008000000 */
[----:B------:R-:W-:Y:S02]  /*82b0*/  ISETP.NE.AND P1, PT, R22, 0x4, PT ;  /* 0x000000041600780c */ /* 0x000fe40003f25270 */
[----:B------:R-:W-:Y:S02]  /*82c0*/  SEL R2, RZ, 0x1, P0 ;  /* 0x00000001ff027807 */ /* 0x000fe40000000000 */
[----:B---3--:R-:W-:Y:S02]  /*82d0*/  SEL R0, RZ, 0x1, P1 ;  /* 0x00000001ff007807 */ /* 0x008fe40000800000 */
[----:B------:R-:W-:Y:S01]  /*82e0*/  LOP3.LUT R53, R53, R2, RZ, 0x3c, !PT ;  /* 0x0000000235357212 */ /* 0x000fe200078e3cff */
[----:B------:R-:W-:Y:S01]  /*82f0*/  UIADD3 UR20, UPT, UPT, UR37, UR5, URZ ;  /* 0x0000000525147290 */ /* 0x000fe2000fffe0ff */
[----:B------:R-:W-:Y:S01]  /*8300*/  LOP3.LUT R54, R54, R0, RZ, 0x3c, !PT ;  /* 0x0000000036367212 */ /* 0x000fe200078e3cff */
[----:B------:R-:W-:Y:S01]  /*8310*/  UIADD3 UR16, UPT, UPT, UR38, UR4, URZ ;  /* 0x0000000426107290 */ /* 0x000fe2000fffe0ff */
[----:B------:R-:W-:Y:S02]  /*8320*/  SEL R52, R52, RZ, P0 ;  /* 0x000000ff34347207 */ /* 0x000fe40000000000 */
[----:B------:R-:W-:Y:S01]  /*8330*/  SEL R22, R22, RZ, P1 ;  /* 0x000000ff16167207 */ /* 0x000fe20000800000 */
[----:B------:R-:W-:Y:S08]  /*8340*/  BRA.U UP0, `(.L_x_132) ;  /* 0xffffffcd00b07547 */ /* 0x000ff0000b83ffff */
[----:B------:R-:W-:-:S13]  /*8350*/  R2UR UR4, R49 ;  /* 0x00000000310472ca */ /* 0x000fda00000e0000 */
[----:B------:R-:W-:-:S09]  /*8360*/  UISETP.NE.AND UP0, UPT, UR4, URZ, UPT ;  /* 0x000000ff0400728c */ /* 0x000fd2000bf05270 */
[----:B------:R-:W-:Y:S05]  /*8370*/  BRA.U !UP0, `(.L_x_133) ;  /* 0x0000000108487547 */ /* 0x000fea000b800000 */
[----:B------:R-:W3:Y:S02]  /*8380*/  LDCU.64 UR4, c[0x0][0x890] ;  /* 0x00011200ff0477ac */ /* 0x000ee40008000a00 */
[----:B---3--:R-:W-:-:S04]  /*8390*/  UISETP.NE.U32.AND UP0, UPT, UR4, URZ, UPT ;  /* 0x000000ff0400728c */ /* 0x008fc8000bf05070 */
[----:B------:R-:W-:-:S09]  /*83a0*/  UISETP.NE.AND.EX UP0, UPT, UR5, URZ, UPT, UP0 ;  /* 0x000000ff0500728c */ /* 0x000fd2000bf05300 */
[----:B------:R-:W-:Y:S05]  /*83b0*/  BRA.U UP0, `(.L_x_134) ;  /* 0x00000001000c7547 */ /* 0x000fea000b800000 */
[----:B------:R-:W-:-:S13]  /*83c0*/  FSETP.NEU.AND P0, PT, R27, RZ, PT ;  /* 0x000000ff1b00720b */ /* 0x000fda0003f0d000 */
[----:B------:R-:W-:Y:S05]  /*83d0*/  @!P0 EXIT ;  /* 0x000000000000894d */ /* 0x000fea0003800000 */
[----:B------:R-:W-:Y:S05]  /*83e0*/  BRA `(.L_x_133) ;  /* 0x00000000002c7947 */ /* 0x000fea0003800000 */
.L_x_134:
[----:B------:R-:W-:Y:S01]  /*83f0*/  ISETP.NE.AND P0, PT, R51, RZ, PT ;  /* 0x000000ff3300720c */ /* 0x000fe20003f05270 */
[----:B------:R-:W-:-:S12]  /*8400*/  BSSY.RECONVERGENT B0, `(.L_x_133) ;  /* 0x0000009000007945 */ /* 0x000fd80003800200 */
[----:B------:R-:W-:Y:S05]  /*8410*/  @P0 BRA `(.L_x_135) ;  /* 0x0000000000140947 */ /* 0x000fea0003800000 */
[----:B------:R-:W3:Y:S02]  /*8420*/  LDCU.64 UR4, c[0x0][0x888] ;  /* 0x00011100ff0477ac */ /* 0x000ee40008000a00 */
[----:B---3--:R-:W-:-:S04]  /*8430*/  ISETP.NE.U32.AND P0, PT, RZ, UR4, PT ;  /* 0x00000004ff007c0c */ /* 0x008fc8000bf05070 */
[----:B------:R-:W-:-:S13]  /*8440*/  ISETP.NE.AND.EX P0, PT, RZ, UR5, PT, P0 ;  /* 0x00000005ff007c0c */ /* 0x000fda000bf05300 */
[----:B------:R-:W-:Y:S05]  /*8450*/  @!P0 EXIT ;  /* 0x000000000000894d */ /* 0x000fea0003800000 */
[----:B------:R-:W-:Y:S05]  /*8460*/  BRA `(.L_x_136) ;  /* 0x0000000000087947 */ /* 0x000fea0003800000 */
.L_x_135:
[----:B------:R-:W-:-:S13]  /*8470*/  FSETP.NEU.AND P0, PT, R27, RZ, PT ;  /* 0x000000ff1b00720b */ /* 0x000fda0003f0d000 */
[----:B------:R-:W-:Y:S05]  /*8480*/  @!P0 EXIT ;  /* 0x000000000000894d */ /* 0x000fea0003800000 */
.L_x_136:
[----:B------:R-:W-:Y:S05]  /*8490*/  BSYNC.RECONVERGENT B0 ;  /* 0x0000000000007941 */ /* 0x000fea0003800200 */
.L_x_133:
[----:B------:R-:W3:Y:S01]  /*84a0*/  S2UR UR5, SR_CgaCtaId ;  /* 0x00000000000579c3 */ /* 0x000ee20000008800 */
[----:B------:R-:W-:Y:S01]  /*84b0*/  ULEA UR4, UR46, UR44, 0x3 ;  /* 0x0000002c2e047291 */ /* 0x000fe2000f8e18ff */
[----:B------:R-:W-:-:S04]  /*84c0*/  DEPBAR.LE SB0, 0x0 ;  /* 0x000080000000791a */ /* 0x000fc80000000000 */
[----:B------:R-:W-:-:S04]  /*84d0*/  UIADD3 UR4, UPT, UPT, UR4, 0x50, URZ ;  /* 0x0000005004047890 */ /* 0x000fc8000fffe0ff */
[----:B---3--:R-:W-:-:S09]  /*84e0*/  UPRMT UR4, UR5, 0x654, UR4 ;  /* 0x0000065405047896 */ /* 0x008fd20008000004 */
[----:B------:R-:W-:Y:S01]  /*84f0*/  SYNCS.ARRIVE.TRANS64.RED.A1T0 RZ, [UR4], RZ ;  /* 0x000000ffffff79a7 */ /* 0x000fe20008100404 */
[----:B------:R-:W-:Y:S05]  /*8500*/  EXIT ;  /* 0x000000000000794d */ /* 0x000fea0003800000 */
.L_x_24:
[----:B--2---:R2:W3:Y:S02]  /*8510*/  SYNCS.PHASECHK.TRANS64.TRYWAIT P0, [R0+URZ+0xf0], R2 ;  /* 0x0000f002000075a7 */ /* 0x0044e400080011ff */
[----:B---3--:R-:W-:Y:S05]  /*8520*/  @!P0 NANOSLEEP.SYNCS 0x989680 ;  /* 0x009896800000895d */ /* 0x008fea0003900000 */
[----:B------:R-:W3:Y:S02]  /*8530*/  @!P0 SYNCS.PHASECHK.TRANS64 P0, [R0+URZ+0xf0], R2 ;  /* 0x0000f002000085a7 */ /* 0x000ee400080010ff */
[----:B---3--:R-:W-:Y:S05]  /*8540*/  @!P0 BRA `(.L_x_24) ;  /* 0xfffffffc00f08947 */ /* 0x008fea000383ffff */
[----:B------:R-:W-:Y:S05]  /*8550*/  BRA `(.L_x_137) ;  /* 0xffffff9000e07947 */ /* 0x000fea000383ffff */
.L_x_27:
[----:B--2---:R-:W-:-:S07]  /*8560*/  MOV R0, UR33 ;  /* 0x0000002100007c02 */ /* 0x004fce0008000f00 */
.L_x_138:
[----:B--2---:R2:W3:Y:S02]  /*8570*/  SYNCS.PHASECHK.TRANS64.TRYWAIT P0, [R0+URZ+0x18], R3 ;  /* 0x00001803000075a7 */ /* 0x0044e400080011ff */
[----:B---3--:R-:W-:Y:S05]  /*8580*/  @!P0 NANOSLEEP.SYNCS 0x989680 ;  /* 0x009896800000895d */ /* 0x008fea0003900000 */
[----:B------:R-:W3:Y:S02]  /*8590*/  @!P0 SYNCS.PHASECHK.TRANS64 P0, [R0+URZ+0x18], R3 ;  /* 0x00001803000085a7 */ /* 0x000ee400080010ff */
[----:B---3--:R-:W-:Y:S05]  /*85a0*/  @!P0 BRA `(.L_x_138) ;  /* 0xfffffffc00f08947 */ /* 0x008fea000383ffff */
[----:B------:R-:W-:Y:S05]  /*85b0*/  BRA `(.L_x_26) ;  /* 0xffffff9400207947 */ /* 0x000fea000383ffff */
.L_x_34:
[----:B-1----:R-:W-:-:S07]  /*85c0*/  MOV R0, UR17 ;  /* 0x0000001100007c02 */ /* 0x002fce0008000f00 */
.L_x_139:
[----:B-1----:R1:W2:Y:S02]  /*85d0*/  SYNCS.PHASECHK.TRANS64.TRYWAIT P0, [R0+URZ+0x18], R3 ;  /* 0x00001803000075a7 */ /* 0x0022a400080011ff */
[----:B--2---:R-:W-:Y:S05]  /*85e0*/  @!P0 NANOSLEEP.SYNCS 0x989680 ;  /* 0x009896800000895d */ /* 0x004fea0003900000 */
[----:B------:R-:W2:Y:S02]  /*85f0*/  @!P0 SYNCS.PHASECHK.TRANS64 P0, [R0+URZ+0x18], R3 ;  /* 0x00001803000085a7 */ /* 0x000ea400080010ff */
[----:B--2---:R-:W-:Y:S05]  /*8600*/  @!P0 BRA `(.L_x_139) ;  /* 0xfffffffc00f08947 */ /* 0x004fea000383ffff */
[----:B------:R-:W-:Y:S05]  /*8610*/  BRA `(.L_x_33) ;  /* 0xffffff9400e07947 */ /* 0x000fea000383ffff */
.L_x_39:
[----:B-1----:R1:W2:Y:S02]  /*8620*/  SYNCS.PHASECHK.TRANS64.TRYWAIT P0, [R3+URZ+0x80], R0 ;  /* 0x00008000030075a7 */ /* 0x0022a400080011ff */
[----:B--2---:R-:W-:Y:S05]  /*8630*/  @!P0 NANOSLEEP.SYNCS 0x989680 ;  /* 0x009896800000895d */ /* 0x004fea0003900000 */
[----:B------:R-:W2:Y:S02]  /*8640*/  @!P0 SYNCS.PHASECHK.TRANS64 P0, [R3+URZ+0x80], R0 ;  /* 0x00008000030085a7 */ /* 0x000ea400080010ff */
[----:B--2---:R-:W-:Y:S05]  /*8650*/  @!P0 BRA `(.L_x_39) ;  /* 0xfffffffc00f08947 */ /* 0x004fea000383ffff */
[----:B------:R-:W-:Y:S05]  /*8660*/  BRA `(.L_x_140) ;  /* 0xffffff9800807947 */ /* 0x000fea000383ffff */
.L_x_43:
[----:B------:R-:W-:-:S07]  /*8670*/  MOV R0, UR4 ;  /* 0x0000000400007c02 */ /* 0x000fce0008000f00 */
.L_x_141:
[----:B-1----:R1:W2:Y:S02]  /*8680*/  SYNCS.PHASECHK.TRANS64.TRYWAIT P0, [R0+URZ], R2 ;  /* 0x00000002000075a7 */ /* 0x0022a400080011ff */
[----:B--2---:R-:W-:Y:S05]  /*8690*/  @!P0 NANOSLEEP.SYNCS 0x989680 ;  /* 0x009896800000895d */ /* 0x004fea0003900000 */
[----:B------:R-:W2:Y:S02]  /*86a0*/  @!P0 SYNCS.PHASECHK.TRANS64 P0, [R0+URZ], R2 ;  /* 0x00000002000085a7 */ /* 0x000ea400080010ff */
[----:B--2---:R-:W-:Y:S05]  /*86b0*/  @!P0 BRA `(.L_x_141) ;  /* 0xfffffffc00f08947 */ /* 0x004fea000383ffff */
[----:B------:R-:W-:Y:S05]  /*86c0*/  BRA `(.L_x_142) ;  /* 0xffffffa0002c7947 */ /* 0x000fea000383ffff */
.L_x_44:
[----:B------:R-:W-:-:S07]  /*86d0*/  MOV R0, UR5 ;  /* 0x0000000500007c02 */ /* 0x000fce0008000f00 */
.L_x_143:
[----:B-1----:R1:W2:Y:S02]  /*86e0*/  SYNCS.PHASECHK.TRANS64.TRYWAIT P0, [R0+URZ], R2 ;  /* 0x00000002000075a7 */ /* 0x0022a400080011ff */
[----:B--2---:R-:W-:Y:S05]  /*86f0*/  @!P0 NANOSLEEP.SYNCS 0x989680 ;  /* 0x009896800000895d */ /* 0x004fea0003900000 */
[----:B------:R-:W2:Y:S02]  /*8700*/  @!P0 SYNCS.PHASECHK.TRANS64 P0, [R0+URZ], R2 ;  /* 0x00000002000085a7 */ /* 0x000ea400080010ff */
[----:B--2---:R-:W-:Y:S05]  /*8710*/  @!P0 BRA `(.L_x_143) ;  /* 0xfffffffc00f08947 */ /* 0x004fea000383ffff */
[----:B------:R-:W-:Y:S05]  /*8720*/  BRA `(.L_x_144) ;  /* 0xffffffa000387947 */ /* 0x000fea000383ffff */
.L_x_47:
[----:B-1----:R1:W2:Y:S02]  /*8730*/  SYNCS.PHASECHK.TRANS64.TRYWAIT P0, [R2+URZ+0xe0], R4 ;  /* 0x0000e004020075a7 */ /* 0x0022a400080011ff */
[----:B--2---:R-:W-:Y:S05]  /*8740*/  @!P0 NANOSLEEP.SYNCS 0x989680 ;  /* 0x009896800000895d */ /* 0x004fea0003900000 */
[----:B------:R-:W2:Y:S02]  /*8750*/  @!P0 SYNCS.PHASECHK.TRANS64 P0, [R2+URZ+0xe0], R4 ;  /* 0x0000e004020085a7 */ /* 0x000ea400080010ff */
[----:B--2---:R-:W-:Y:S05]  /*8760*/  @!P0 BRA `(.L_x_47) ;  /* 0xfffffffc00f08947 */ /* 0x004fea000383ffff */
[----:B------:R-:W-:Y:S05]  /*8770*/  BRA `(.L_x_145) ;  /* 0xffffffa0009c7947 */ /* 0x000fea000383ffff */
.L_x_48:
[----:B------:R-:W-:-:S07]  /*8780*/  MOV R2, UR4 ;  /* 0x0000000400027c02 */ /* 0x000fce0008000f00 */
.L_x_146:
[----:B-1----:R1:W2:Y:S02]  /*8790*/  SYNCS.PHASECHK.TRANS64.TRYWAIT P0, [R2+URZ+0x90], R5 ;  /* 0x00009005020075a7 */ /* 0x0022a400080011ff */
[----:B--2---:R-:W-:Y:S05]  /*87a0*/  @!P0 NANOSLEEP.SYNCS 0x989680 ;  /* 0x009896800000895d */ /* 0x004fea0003900000 */
[----:B------:R-:W2:Y:S02]  /*87b0*/  @!P0 SYNCS.PHASECHK.TRANS64 P0, [R2+URZ+0x90], R5 ;  /* 0x00009005020085a7 */ /* 0x000ea400080010ff */
[----:B--2---:R-:W-:Y:S05]  /*87c0*/  @!P0 BRA `(.L_x_146) ;  /* 0xfffffffc00f08947 */ /* 0x004fea000383ffff */
[----:B------:R-:W-:Y:S05]  /*87d0*/  BRA `(.L_x_147) ;  /* 0xffffffa000ac7947 */ /* 0x000fea000383ffff */
.L_x_49:
[----:B-1----:R1:W2:Y:S02]  /*87e0*/  SYNCS.PHASECHK.TRANS64.TRYWAIT P1, [R2+URZ+0x80], R4 ;  /* 0x00008004020075a7 */ /* 0x0022a400080211ff */
[----:B--2---:R-:W-:Y:S05]  /*87f0*/  @!P1 NANOSLEEP.SYNCS 0x989680 ;  /* 0x009896800000995d */ /* 0x004fea0003900000 */
[----:B------:R-:W2:Y:S02]  /*8800*/  @!P1 SYNCS.PHASECHK.TRANS64 P1, [R2+URZ+0x80], R4 ;  /* 0x00008004020095a7 */ /* 0x000ea400080210ff */
[----:B--2---:R-:W-:Y:S05]  /*8810*/  @!P1 BRA `(.L_x_49) ;  /* 0xfffffffc00f09947 */ /* 0x004fea000383ffff */
[----:B------:R-:W-:Y:S05]  /*8820*/  BRA `(.L_x_148) ;  /* 0xffffffa000dc7947 */ /* 0x000fea000383ffff */
.L_x_52:
[----:B------:R-:W-:-:S07]  /*8830*/  MOV R0, UR4 ;  /* 0x0000000400007c02 */ /* 0x000fce0008000f00 */
.L_x_149:
[----:B-1----:R1:W2:Y:S02]  /*8840*/  SYNCS.PHASECHK.TRANS64.TRYWAIT P0, [R0+URZ+0x90], R2 ;  /* 0x00009002000075a7 */ /* 0x0022a400080011ff */
[----:B--2---:R-:W-:Y:S05]  /*8850*/  @!P0 NANOSLEEP.SYNCS 0x989680 ;  /* 0x009896800000895d */ /* 0x004fea0003900000 */
[----:B------:R-:W2:Y:S02]  /*8860*/  @!P0 SYNCS.PHASECHK.TRANS64 P0, [R0+URZ+0x90], R2 ;  /* 0x00009002000085a7 */ /* 0x000ea400080010ff */
[----:B--2---:R-:W-:Y:S05]  /*8870*/  @!P0 BRA `(.L_x_149) ;  /* 0xfffffffc00f08947 */ /* 0x004fea000383ffff */
[----:B------:R-:W-:Y:S05]  /*8880*/  BRA `(.L_x_51) ;  /* 0xffffffa400307947 */ /* 0x000fea000383ffff */
.L_x_59:
[----:B-1----:R1:W2:Y:S02]  /*8890*/  SYNCS.PHASECHK.TRANS64.TRYWAIT P1, [R0+URZ+0x80], R2 ;  /* 0x00008002000075a7 */ /* 0x0022a400080211ff */
[----:B--2---:R-:W-:Y:S05]  /*88a0*/  @!P1 NANOSLEEP.SYNCS 0x989680 ;  /* 0x009896800000995d */ /* 0x004fea0003900000 */
[----:B------:R-:W2:Y:S02]  /*88b0*/  @!P1 SYNCS.PHASECHK.TRANS64 P1, [R0+URZ+0x80], R2 ;  /* 0x00008002000095a7 */ /* 0x000ea400080210ff */
[----:B--2---:R-:W-:Y:S05]  /*88c0*/  @!P1 BRA `(.L_x_59) ;  /* 0xfffffffc00f09947 */ /* 0x004fea000383ffff */
[----:B------:R-:W-:Y:S05]  /*88d0*/  BRA `(.L_x_150) ;  /* 0xffffffa800a87947 */ /* 0x000fea000383ffff */
.L_x_60:
[----:B------:R-:W-:-:S07]  /*88e0*/  MOV R2, UR31 ;  /* 0x0000001f00027c02 */ /* 0x000fce0008000f00 */
.L_x_151:
[----:B-1----:R1:W2:Y:S02]  /*88f0*/  SYNCS.PHASECHK.TRANS64.TRYWAIT P0, [R2+URZ+0xc0], R0 ;  /* 0x0000c000020075a7 */ /* 0x0022a400080011ff */
[----:B--2---:R-:W-:Y:S05]  /*8900*/  @!P0 NANOSLEEP.SYNCS 0x989680 ;  /* 0x009896800000895d */ /* 0x004fea0003900000 */
[----:B------:R-:W2:Y:S02]  /*8910*/  @!P0 SYNCS.PHASECHK.TRANS64 P0, [R2+URZ+0xc0], R0 ;  /* 0x0000c000020085a7 */ /* 0x000ea400080010ff */
[----:B--2---:R-:W-:Y:S05]  /*8920*/  @!P0 BRA `(.L_x_151) ;  /* 0xfffffffc00f08947 */ /* 0x004fea000383ffff */
[----:B------:R-:W-:Y:S05]  /*8930*/  BRA `(.L_x_152) ;  /* 0xffffffa800f87947 */ /* 0x000fea000383ffff */
.L_x_63:
[----:B------:R-:W-:Y:S07]  /*8940*/  MOV R0, UR5 ;  /* 0x0000000500007c02 */ /* 0x000fee0008000f00 */
.L_x_153:
[----:B-1----:R1:W2:Y:S02]  /*8950*/  SYNCS.PHASECHK.TRANS64.TRYWAIT P0, [R0+URZ], R2 ;  /* 0x00000002000075a7 */ /* 0x0022a400080011ff */
[----:B--2---:R-:W-:Y:S05]  /*8960*/  @!P0 NANOSLEEP.SYNCS 0x989680 ;  /* 0x009896800000895d */ /* 0x004fea0003900000 */
[----:B------:R-:W2:Y:S02]  /*8970*/  @!P0 SYNCS.PHASECHK.TRANS64 P0, [R0+URZ], R2 ;  /* 0x00000002000085a7 */ /* 0x000ea400080010ff */
[----:B--2---:R-:W-:Y:S05]  /*8980*/  @!P0 BRA `(.L_x_153) ;  /* 0xfffffffc00f08947 */ /* 0x004fea000383ffff */
[----:B------:R-:W-:Y:S05]  /*8990*/  BRA `(.L_x_62) ;  /* 0xffffffac00147947 */ /* 0x000fea000383ffff */
.L_x_66:
[----:B------:R-:W-:-:S07]  /*89a0*/  MOV R0, UR4 ;  /* 0x0000000400007c02 */ /* 0x000fce0008000f00 */
.L_x_154:
[----:B--2---:R2:W4:Y:S02]  /*89b0*/  SYNCS.PHASECHK.TRANS64.TRYWAIT P0, [R0+URZ], R2 ;  /* 0x00000002000075a7 */ /* 0x00452400080011ff */
[----:B----4-:R-:W-:Y:S05]  /*89c0*/  @!P0 NANOSLEEP.SYNCS 0x989680 ;  /* 0x009896800000895d */ /* 0x010fea0003900000 */
[----:B------:R-:W4:Y:S02]  /*89d0*/  @!P0 SYNCS.PHASECHK.TRANS64 P0, [R0+URZ], R2 ;  /* 0x00000002000085a7 */ /* 0x000f2400080010ff */
[----:B----4-:R-:W-:Y:S05]  /*89e0*/  @!P0 BRA `(.L_x_154) ;  /* 0xfffffffc00f08947 */ /* 0x010fea000383ffff */
[----:B------:R-:W-:Y:S05]  /*89f0*/  BRA `(.L_x_155) ;  /* 0xffffffac00f07947 */ /* 0x000fea000383ffff */
.L_x_67:
[----:B------:R-:W-:-:S07]  /*8a00*/  MOV R0, UR5 ;  /* 0x0000000500007c02 */ /* 0x000fce0008000f00 */
.L_x_156:
[----:B-1----:R1:W2:Y:S02]  /*8a10*/  SYNCS.PHASECHK.TRANS64.TRYWAIT P0, [R0+URZ], R3 ;  /* 0x00000003000075a7 */ /* 0x0022a400080011ff */
[----:B--2---:R-:W-:Y:S05]  /*8a20*/  @!P0 NANOSLEEP.SYNCS 0x989680 ;  /* 0x009896800000895d */ /* 0x004fea0003900000 */
[----:B------:R-:W2:Y:S02]  /*8a30*/  @!P0 SYNCS.PHASECHK.TRANS64 P0, [R0+URZ], R3 ;  /* 0x00000003000085a7 */ /* 0x000ea400080010ff */
[----:B--2---:R-:W-:Y:S05]  /*8a40*/  @!P0 BRA `(.L_x_156) ;  /* 0xfffffffc00f08947 */ /* 0x004fea000383ffff */
[----:B------:R-:W-:Y:S05]  /*8a50*/  BRA `(.L_x_157) ;  /* 0xffffffac00fc7947 */ /* 0x000fea000383ffff */
.L_x_68:
[----:B------:R-:W-:-:S07]  /*8a60*/  MOV R0, UR5 ;  /* 0x0000000500007c02 */ /* 0x000fce0008000f00 */
.L_x_158:
[----:B-1----:R1:W2:Y:S02]  /*8a70*/  SYNCS.PHASECHK.TRANS64.TRYWAIT P0, [R0+URZ], R3 ;  /* 0x00000003000075a7 */ /* 0x0022a400080011ff */
[----:B--2---:R-:W-:Y:S05]  /*8a80*/  @!P0 NANOSLEEP.SYNCS 0x989680 ;  /* 0x009896800000895d */ /* 0x004fea0003900000 */
[----:B------:R-:W2:Y:S02]  /*8a90*/  @!P0 SYNCS.PHASECHK.TRANS64 P0, [R0+URZ], R3 ;  /* 0x00000003000085a7 */ /* 0x000ea400080010ff */
[----:B--2---:R-:W-:Y:S05]  /*8aa0*/  @!P0 BRA `(.L_x_158) ;  /* 0xfffffffc00f08947 */ /* 0x004fea000383ffff */
[----:B------:R-:W-:Y:S05]  /*8ab0*/  BRA `(.L_x_159) ;  /* 0xffffffb000087947 */ /* 0x000fea000383ffff */
.L_x_69:
[----:B-1----:R-:W-:-:S07]  /*8ac0*/  MOV R0, UR4 ;  /* 0x0000000400007c02 */ /* 0x002fce0008000f00 */
.L_x_160:
[----:B-1----:R1:W2:Y:S02]  /*8ad0*/  SYNCS.PHASECHK.TRANS64.TRYWAIT P0, [R0+URZ], R2 ;  /* 0x00000002000075a7 */ /* 0x0022a400080011ff */
[----:B--2---:R-:W-:Y:S05]  /*8ae0*/  @!P0 NANOSLEEP.SYNCS 0x989680 ;  /* 0x009896800000895d */ /* 0x004fea0003900000 */
[----:B------:R-:W2:Y:S02]  /*8af0*/  @!P0 SYNCS.PHASECHK.TRANS64 P0, [R0+URZ], R2 ;  /* 0x00000002000085a7 */ /* 0x000ea400080010ff */
[----:B--2---:R-:W-:Y:S05]  /*8b00*/  @!P0 BRA `(.L_x_160) ;  /* 0xfffffffc00f08947 */ /* 0x004fea000383ffff */
[----:B------:R-:W-:Y:S05]  /*8b10*/  BRA `(.L_x_161) ;  /* 0xffffffb000147947 */ /* 0x000fea000383ffff */
.L_x_74:
[----:B--2---:R2:W3:Y:S02]  /*8b20*/  SYNCS.PHASECHK.TRANS64.TRYWAIT P0, [R12+URZ+0x80], R0 ;  /* 0x000080000c0075a7 */ /* 0x0044e400080011ff */
[----:B---3--:R-:W-:Y:S05]  /*8b30*/  @!P0 NANOSLEEP.SYNCS 0x989680 ;  /* 0x009896800000895d */ /* 0x008fea0003900000 */
[----:B------:R-:W3:Y:S02]  /*8b40*/  @!P0 SYNCS.PHASECHK.TRANS64 P0, [R12+URZ+0x80], R0 ;  /* 0x000080000c0085a7 */ /* 0x000ee400080010ff */
[----:B---3--:R-:W-:Y:S05]  /*8b50*/  @!P0 BRA `(.L_x_74) ;  /* 0xfffffffc00f08947 */ /* 0x008fea000383ffff */
[----:B------:R-:W-:Y:S05]  /*8b60*/  BRA `(.L_x_162) ;  /* 0xffffffb400447947 */ /* 0x000fea000383ffff */
.L_x_77:
[----:B--2---:R-:W-:Y:S07]  /*8b70*/  MOV R0, UR21 ;  /* 0x0000001500007c02 */ /* 0x004fee0008000f00 */
.L_x_163:
[----:B--2---:R2:W3:Y:S02]  /*8b80*/  SYNCS.PHASECHK.TRANS64.TRYWAIT P2, [R0+URZ+0x78], R6 ;  /* 0x00007806000075a7 */ /* 0x0044e400080411ff */
[----:B---3--:R-:W-:Y:S05]  /*8b90*/  @!P2 NANOSLEEP.SYNCS 0x989680 ;  /* 0x009896800000a95d */ /* 0x008fea0003900000 */
[----:B------:R-:W3:Y:S02]  /*8ba0*/  @!P2 SYNCS.PHASECHK.TRANS64 P2, [R0+URZ+0x78], R6 ;  /* 0x000078060000a5a7 */ /* 0x000ee400080410ff */
[----:B---3--:R-:W-:Y:S05]  /*8bb0*/  @!P2 BRA `(.L_x_163) ;  /* 0xfffffffc00f0a947 */ /* 0x008fea000383ffff */
[----:B------:R-:W-:Y:S05]  /*8bc0*/  BRA `(.L_x_76) ;  /* 0xffffffb800ac7947 */ /* 0x000fea000383ffff */
.L_x_80:
[----:B------:R-:W-:Y:S07]  /*8bd0*/  MOV R0, UR21 ;  /* 0x0000001500007c02 */ /* 0x000fee0008000f00 */
.L_x_164:
[----:B--2---:R2:W3:Y:S02]  /*8be0*/  SYNCS.PHASECHK.TRANS64.TRYWAIT P0, [R0+URZ+0x50], R9 ;  /* 0x00005009000075a7 */ /* 0x0044e400080011ff */
[----:B---3--:R-:W-:Y:S05]  /*8bf0*/  @!P0 NANOSLEEP.SYNCS 0x989680 ;  /* 0x009896800000895d */ /* 0x008fea0003900000 */
[----:B------:R-:W3:Y:S02]  /*8c00*/  @!P0 SYNCS.PHASECHK.TRANS64 P0, [R0+URZ+0x50], R9 ;  /* 0x00005009000085a7 */ /* 0x000ee400080010ff */
[----:B---3--:R-:W-:Y:S05]  /*8c10*/  @!P0 BRA `(.L_x_164) ;  /* 0xfffffffc00f08947 */ /* 0x008fea000383ffff */
[----:B------:R-:W-:Y:S05]  /*8c20*/  BRA `(.L_x_165) ;  /* 0xffffffbc00087947 */ /* 0x000fea000383ffff */
.L_x_81:
[----:B------:R-:W-:Y:S07]  /*8c30*/  MOV R0, UR21 ;  /* 0x0000001500007c02 */ /* 0x000fee0008000f00 */
.L_x_166:
[----:B--2---:R2:W3:Y:S02]  /*8c40*/  SYNCS.PHASECHK.TRANS64.TRYWAIT P0, [R0+URZ+0x58], R9 ;  /* 0x00005809000075a7 */ /* 0x0044e400080011ff */
[----:B---3--:R-:W-:Y:S05]  /*8c50*/  @!P0 NANOSLEEP.SYNCS 0x989680 ;  /* 0x009896800000895d */ /* 0x008fea0003900000 */
[----:B------:R-:W3:Y:S02]  /*8c60*/  @!P0 SYNCS.PHASECHK.TRANS64 P0, [R0+URZ+0x58], R9 ;  /* 0x00005809000085a7 */ /* 0x000ee400080010ff */
[----:B---3--:R-:W-:Y:S05]  /*8c70*/  @!P0 BRA `(.L_x_166) ;  /* 0xfffffffc00f08947 */ /* 0x008fea000383ffff */
[----:B------:R-:W-:Y:S05]  /*8c80*/  BRA `(.L_x_167) ;  /* 0xffffffbc00407947 */ /* 0x000fea000383ffff */
.L_x_82:
[----:B------:R-:W-:Y:S07]  /*8c90*/  MOV R0, UR21 ;  /* 0x0000001500007c02 */ /* 0x000fee0008000f00 */
.L_x_168:
[----:B--2---:R2:W3:Y:S02]  /*8ca0*/  SYNCS.PHASECHK.TRANS64.TRYWAIT P0, [R0+URZ+0x60], R9 ;  /* 0x00006009000075a7 */ /* 0x0044e400080011ff */
[----:B---3--:R-:W-:Y:S05]  /*8cb0*/  @!P0 NANOSLEEP.SYNCS 0x989680 ;  /* 0x009896800000895d */ /* 0x008fea0003900000 */
[----:B------:R-:W3:Y:S02]  /*8cc0*/  @!P0 SYNCS.PHASECHK.TRANS64 P0, [R0+URZ+0x60], R9 ;  /* 0x00006009000085a7 */ /* 0x000ee400080010ff */
[----:B---3--:R-:W-:Y:S05]  /*8cd0*/  @!P0 BRA `(.L_x_168) ;  /* 0xfffffffc00f08947 */ /* 0x008fea000383ffff */
[----:B------:R-:W-:Y:S05]  /*8ce0*/  BRA `(.L_x_169) ;  /* 0xffffffbc00847947 */ /* 0x000fea000383ffff */
.L_x_83:
[----:B------:R-:W-:Y:S07]  /*8cf0*/  MOV R0, UR21 ;  /* 0x0000001500007c02 */ /* 0x000fee0008000f00 */
.L_x_170:
[----:B--2---:R2:W3:Y:S02]  /*8d00*/  SYNCS.PHASECHK.TRANS64.TRYWAIT P0, [R0+URZ+0x68], R9 ;  /* 0x00006809000075a7 */ /* 0x0044e400080011ff */
[----:B---3--:R-:W-:Y:S05]  /*8d10*/  @!P0 NANOSLEEP.SYNCS 0x989680 ;  /* 0x009896800000895d */ /* 0x008fea0003900000 */
[----:B------:R-:W3:Y:S02]  /*8d20*/  @!P0 SYNCS.PHASECHK.TRANS64 P0, [R0+URZ+0x68], R9 ;  /* 0x00006809000085a7 */ /* 0x000ee400080010ff */
[----:B---3--:R-:W-:Y:S05]  /*8d30*/  @!P0 BRA `(.L_x_170) ;  /* 0xfffffffc00f08947 */ /* 0x008fea000383ffff */
[----:B------:R-:W-:Y:S05]  /*8d40*/  BRA `(.L_x_171) ;  /* 0xffffffbc00c47947 */ /* 0x000fea000383ffff */
.L_x_85:
[----:B------:R-:W-:-:S07]  /*8d50*/  MOV R0, UR21 ;  /* 0x0000001500007c02 */ /* 0x000fce0008000f00 */
.L_x_172:
[----:B---3--:R3:W4:Y:S02]  /*8d60*/  SYNCS.PHASECHK.TRANS64.TRYWAIT P0, [R0+URZ+0x50], R2 ;  /* 0x00005002000075a7 */ /* 0x00872400080011ff */
[----:B----4-:R-:W-:Y:S05]  /*8d70*/  @!P0 NANOSLEEP.SYNCS 0x989680 ;  /* 0x009896800000895d */ /* 0x010fea0003900000 */
[----:B------:R-:W4:Y:S02]  /*8d80*/  @!P0 SYNCS.PHASECHK.TRANS64 P0, [R0+URZ+0x50], R2 ;  /* 0x00005002000085a7 */ /* 0x000f2400080010ff */
[----:B----4-:R-:W-:Y:S05]  /*8d90*/  @!P0 BRA `(.L_x_172) ;  /* 0xfffffffc00f08947 */ /* 0x010fea000383ffff */
[----:B------:R-:W-:Y:S05]  /*8da0*/  BRA `(.L_x_173) ;  /* 0xffffffc0003c7947 */ /* 0x000fea000383ffff */
.L_x_86:
[----:B---3--:R-:W-:-:S07]  /*8db0*/  MOV R0, UR21 ;  /* 0x0000001500007c02 */ /* 0x008fce0008000f00 */
.L_x_174:
[----:B---3--:R3:W4:Y:S02]  /*8dc0*/  SYNCS.PHASECHK.TRANS64.TRYWAIT P0, [R0+URZ+0x58], R2 ;  /* 0x00005802000075a7 */ /* 0x00872400080011ff */
[----:B----4-:R-:W-:Y:S05]  /*8dd0*/  @!P0 NANOSLEEP.SYNCS 0x989680 ;  /* 0x009896800000895d */ /* 0x010fea0003900000 */
[----:B------:R-:W4:Y:S02]  /*8de0*/  @!P0 SYNCS.PHASECHK.TRANS64 P0, [R0+URZ+0x58], R2 ;  /* 0x00005802000085a7 */ /* 0x000f2400080010ff */
[----:B----4-:R-:W-:Y:S05]  /*8df0*/  @!P0 BRA `(.L_x_174) ;  /* 0xfffffffc00f08947 */ /* 0x010fea000383ffff */
[----:B------:R-:W-:Y:S05]  /*8e00*/  BRA `(.L_x_175) ;  /* 0xffffffc0002c7947 */ /* 0x000fea000383ffff */
.L_x_87:
[----:B---3--:R-:W-:-:S07]  /*8e10*/  MOV R0, UR21 ;  /* 0x0000001500007c02 */ /* 0x008fce0008000f00 */
.L_x_176:
[----:B---3--:R3:W4:Y:S02]  /*8e20*/  SYNCS.PHASECHK.TRANS64.TRYWAIT P0, [R0+URZ+0x60], R2 ;  /* 0x00006002000075a7 */ /* 0x00872400080011ff */
[----:B----4-:R-:W-:Y:S05]  /*8e30*/  @!P0 NANOSLEEP.SYNCS 0x989680 ;  /* 0x009896800000895d */ /* 0x010fea0003900000 */
[----:B------:R-:W4:Y:S02]  /*8e40*/  @!P0 SYNCS.PHASECHK.TRANS64 P0, [R0+URZ+0x60], R2 ;  /* 0x00006002000085a7 */ /* 0x000f2400080010ff */
[----:B----4-:R-:W-:Y:S05]  /*8e50*/  @!P0 BRA `(.L_x_176) ;  /* 0xfffffffc00f08947 */ /* 0x010fea000383ffff */
[----:B------:R-:W-:Y:S05]  /*8e60*/  BRA `(.L_x_177) ;  /* 0xffffffc0001c7947 */ /* 0x000fea000383ffff */
.L_x_89:
[----:B-1----:R1:W2:Y:S02]  /*8e70*/  SYNCS.PHASECHK.TRANS64.TRYWAIT P0, [R3+URZ+0x80], R0 ;  /* 0x00008000030075a7 */ /* 0x0022a400080011ff */
[----:B--2---:R-:W-:Y:S05]  /*8e80*/  @!P0 NANOSLEEP.SYNCS 0x989680 ;  /* 0x009896800000895d */ /* 0x004fea0003900000 */
[----:B------:R-:W2:Y:S02]  /*8e90*/  @!P0 SYNCS.PHASECHK.TRANS64 P0, [R3+URZ+0x80], R0 ;  /* 0x00008000030085a7 */ /* 0x000ea400080010ff */
[----:B--2---:R-:W-:Y:S05]  /*8ea0*/  @!P0 BRA `(.L_x_89) ;  /* 0xfffffffc00f08947 */ /* 0x004fea000383ffff */
[----:B------:R-:W-:Y:S05]  /*8eb0*/  BRA `(.L_x_178) ;  /* 0xffffffc000e87947 */ /* 0x000fea000383ffff */
.L_x_100:
[----:B-1----:R-:W-:Y:S04]  /*8ec0*/  MOV R0, UR44 ;  /* 0x0000002c00007c02 */ /* 0x002fe80008000f00 */
[----:B------:R1:W2:Y:S03]  /*8ed0*/  SYNCS.PHASECHK.TRANS64.TRYWAIT P1, [R0+URZ+0x30], R3 ;  /* 0x00003003000075a7 */ /* 0x0002a600080211ff */
[----:B--2---:R-:W-:Y:S05]  /*8ee0*/  @!P1 NANOSLEEP.SYNCS 0x989680 ;  /* 0x009896800000995d */ /* 0x004fea0003900000 */
[----:B------:R-:W2:Y:S02]  /*8ef0*/  @!P1 SYNCS.PHASECHK.TRANS64 P1, [R0+URZ+0x30], R3 ;  /* 0x00003003000095a7 */ /* 0x000ea400080210ff */
[----:B--2---:R-:W-:Y:S05]  /*8f00*/  @!P1 BRA `(.L_x_100) ;  /* 0xfffffffc00ec9947 */ /* 0x004fea000383ffff */
[----:B------:R-:W-:Y:S05]  /*8f10*/  BRA `(.L_x_99) ;  /* 0xffffffd0004c7947 */ /* 0x000fea000383ffff */
.L_x_102:
[----:B-1----:R1:W3:Y:S02]  /*8f20*/  SYNCS.PHASECHK.TRANS64.TRYWAIT P0, [R26+URZ+0xa0], R2 ;  /* 0x0000a0021a0075a7 */ /* 0x0022e400080011ff */
[----:B---3--:R-:W-:Y:S05]  /*8f30*/  @!P0 NANOSLEEP.SYNCS 0x989680 ;  /* 0x009896800000895d */ /* 0x008fea0003900000 */
[----:B------:R-:W3:Y:S02]  /*8f40*/  @!P0 SYNCS.PHASECHK.TRANS64 P0, [R26+URZ+0xa0], R2 ;  /* 0x0000a0021a0085a7 */ /* 0x000ee400080010ff */
[----:B---3--:R-:W-:Y:S05]  /*8f50*/  @!P0 BRA `(.L_x_102) ;  /* 0xfffffffc00f08947 */ /* 0x008fea000383ffff */
[----:B------:R-:W-:Y:S05]  /*8f60*/  BRA `(.L_x_101) ;  /* 0xffffffd000707947 */ /* 0x000fea000383ffff */
.L_x_111:
[----:B---3--:R3:W4:Y:S02]  /*8f70*/  SYNCS.PHASECHK.TRANS64.TRYWAIT P0, [R4+URZ+0x30], R0 ;  /* 0x00003000040075a7 */ /* 0x00872400080011ff */
[----:B----4-:R-:W-:Y:S05]  /*8f80*/  @!P0 NANOSLEEP.SYNCS 0x989680 ;  /* 0x009896800000895d */ /* 0x010fea0003900000 */
[----:B------:R-:W4:Y:S02]  /*8f90*/  @!P0 SYNCS.PHASECHK.TRANS64 P0, [R4+URZ+0x30], R0 ;  /* 0x00003000040085a7 */ /* 0x000f2400080010ff */
[----:B----4-:R-:W-:Y:S05]  /*8fa0*/  @!P0 BRA `(.L_x_111) ;  /* 0xfffffffc00f08947 */ /* 0x010fea000383ffff */
[----:B------:R-:W-:Y:S05]  /*8fb0*/  BRA `(.L_x_110) ;  /* 0xffffffd8005c7947 */ /* 0x000fea000383ffff */
.L_x_119:
[----:B-1----:R1:W4:Y:S02]  /*8fc0*/  SYNCS.PHASECHK.TRANS64.TRYWAIT P0, [R2+URZ+0x30], R4 ;  /* 0x00003004020075a7 */ /* 0x00232400080011ff */
[----:B----4-:R-:W-:Y:S05]  /*8fd0*/  @!P0 NANOSLEEP.SYNCS 0x989680 ;  /* 0x009896800000895d */ /* 0x010fea0003900000 */
[----:B------:R-:W4:Y:S02]  /*8fe0*/  @!P0 SYNCS.PHASECHK.TRANS64 P0, [R2+URZ+0x30], R4 ;  /* 0x00003004020085a7 */ /* 0x000f2400080010ff */
[----:B----4-:R-:W-:Y:S05]  /*8ff0*/  @!P0 BRA `(.L_x_119) ;  /* 0xfffffffc00f08947 */ /* 0x010fea000383ffff */
[----:B------:R-:W-:Y:S05]  /*9000*/  BRA `(.L_x_118) ;  /* 0xffffffe0006c7947 */ /* 0x000fea000383ffff */
.L_x_127:
[----:B---3--:R3:W4:Y:S02]  /*9010*/  SYNCS.PHASECHK.TRANS64.TRYWAIT P0, [R3+URZ+0x30], R0 ;  /* 0x00003000030075a7 */ /* 0x00872400080011ff */
[----:B----4-:R-:W-:Y:S05]  /*9020*/  @!P0 NANOSLEEP.SYNCS 0x989680 ;  /* 0x009896800000895d */ /* 0x010fea0003900000 */
[----:B------:R-:W4:Y:S02]  /*9030*/  @!P0 SYNCS.PHASECHK.TRANS64 P0, [R3+URZ+0x30], R0 ;  /* 0x00003000030085a7 */ /* 0x000f2400080010ff */
[----:B----4-:R-:W-:Y:S05]  /*9040*/  @!P0 BRA `(.L_x_127) ;  /* 0xfffffffc00f08947 */ /* 0x010fea000383ffff */
[----:B------:R-:W-:Y:S05]  /*9050*/  BRA `(.L_x_126) ;  /* 0xffffffe800787947 */ /* 0x000fea000383ffff */
        .weak           $__internal_0_$__cuda_sm10x_tcgen05_guardrail_trap_col_being_dealloced_not_returned_by_alloc
        .type           $__internal_0_$__cuda_sm10x_tcgen05_guardrail_trap_col_being_dealloced_not_returned_by_alloc,@function
        .size           $__internal_0_$__cuda_sm10x_tcgen05_guardrail_trap_col_being_dealloced_not_returned_by_alloc,($__internal_1_$__cuda_sm10x_tcgen05_guardrail_trap_phase_invalid_during_alloc - $__internal_0_$__cuda_sm10x_tcgen05_guardrail_trap_col_being_dealloced_not_returned_by_alloc)
$__internal_0_$__cuda_sm10x_tcgen05_guardrail_trap_col_being_dealloced_not_returned_by_alloc:
[----:B------:R-:W-:Y:S05]  /*9060*/  BPT.TRAP 0x1 ;  /* 0x000000040000795c */ /* 0x000fea0000300000 */
[----:B------:R-:W-:-:S04]  /*9070*/  HFMA2 R3, -RZ, RZ, 0, 0 ;  /* 0x00000000ff037431 */ /* 0x000fc800000001ff */
[----:B------:R-:W-:Y:S05]  /*9080*/  RET.REL.NODEC R2 `(_ZN7cutlass13device_kernelINS_4gemm6kernel13GemmUniversalIN4cute5tupleIJiiiiEEENS1_10collective13CollectiveMmaINS1_35MainloopSm100TmaUmmaWarpSpecializedILi3ELi2ELi4ENS5_IJNS4_1CILi1EEENSA_ILi2EEESB_EEEEENS5_IJNSA_ILi64EEENSA_ILi128EEESF_EEENS_6half_tENS5_IJlSB_lEEESI_SJ_NS4_8TiledMMAINS4_8MMA_AtomIJNS4_20SM100_MMA_F16BF16_SSISI_SI_fLi64ELi128ELNS4_4UMMA5MajorE0ELSO_0ELNSN_7ScaleInE0ELSP_0EEEEEENS4_6LayoutINS5_IJSB_SB_SB_EEENS5_IJNSA_ILi0EEESU_SU_EEEEENS5_IJNS4_10UnderscoreESX_SX_EEEEENS4_23SM90_TMA_LOAD_MULTICASTENS4_14ComposedLayoutINS4_7SwizzleILi3ELi4ELi3EEENS4_18smem_ptr_flag_bitsILi16EEENSS_INS5_IJNSA_ILi8EEESF_EEENS5_IJSF_SB_EEEEEEEvNS4_8identityENS4_13SM90_TMA_LOADES1A_vS1B_EENS_8epilogue10collective18CollectiveEpilogueINS1E_23Sm100TmaWarpSpecializedILi4ELi2ELi16ELb1ELb0EEEJSH_NS5_IJNSS_ISF_SB_EENSS_INSA_ILi32EEESB_EEEEESI_SJ_SI_SJ_NS1E_6fusion15FusionCallbacksIS1I_NS1N_17LinearCombinationISI_fSI_fLNS_15FloatRoundStyleE2EEESH_S1M_JEEENS4_5SM1004TMEM4LOAD26SM100_TMEM_LOAD_16dp256b4xES1C_NS11_INS12_ILi2ELi4ELi3EEES15_NSS_INS5_IJS16_S1K_EEENS5_IJS1K_SB_EEEEEEENS4_17SM75_U32x4_LDSM_NENS4_14SM90_TMA_STOREES21_NS4_17SM90_U32x4_STSM_NENS4_39AutoVectorizingCopyWithAssumedAlignmentILi128EEEEEEvvEEEEvNT_6ParamsE) ;  /* 0xffffff6c02dc7950 */ /* 0x000fea0003c3ffff */
        .weak           $__internal_1_$__cuda_sm10x_tcgen05_guardrail_trap_phase_invalid_during_alloc
        .type           $__internal_1_$__cuda_sm10x_tcgen05_guardrail_trap_phase_invalid_during_alloc,@function
        .size           $__internal_1_$__cuda_sm10x_tcgen05_guardrail_trap_phase_invalid_during_alloc,($__internal_2_$__cuda_sm10x_tcgen05_guardrail_trap_unallocated_columns_being_dealloced - $__internal_1_$__cuda_sm10x_tcgen05_guardrail_trap_phase_invalid_during_alloc)
$__internal_1_$__cuda_sm10x_tcgen05_guardrail_trap_phase_invalid_during_alloc:
[----:B------:R-:W-:Y:S05]  /*9090*/  BPT.TRAP 0x1 ;  /* 0x000000040000795c */ /* 0x000fea0000300000 */
[----:B------:R-:W-:-:S04]  /*90a0*/  MOV R5, 0x0 ;  /* 0x0000000000057802 */ /* 0x000fc80000000f00 */
[----:B------:R-:W-:Y:S05]  /*90b0*/  RET.REL.NODEC R4 `(_ZN7cutlass13device_kernelINS_4gemm6kernel13GemmUniversalIN4cute5tupleIJiiiiEEENS1_10collective13CollectiveMmaINS1_35MainloopSm100TmaUmmaWarpSpecializedILi3ELi2ELi4ENS5_IJNS4_1CILi1EEENSA_ILi2EEESB_EEEEENS5_IJNSA_ILi64EEENSA_ILi128EEESF_EEENS_6half_tENS5_IJlSB_lEEESI_SJ_NS4_8TiledMMAINS4_8MMA_AtomIJNS4_20SM100_MMA_F16BF16_SSISI_SI_fLi64ELi128ELNS4_4UMMA5MajorE0ELSO_0ELNSN_7ScaleInE0ELSP_0EEEEEENS4_6LayoutINS5_IJSB_SB_SB_EEENS5_IJNSA_ILi0EEESU_SU_EEEEENS5_IJNS4_10UnderscoreESX_SX_EEEEENS4_23SM90_TMA_LOAD_MULTICASTENS4_14ComposedLayoutINS4_7SwizzleILi3ELi4ELi3EEENS4_18smem_ptr_flag_bitsILi16EEENSS_INS5_IJNSA_ILi8EEESF_EEENS5_IJSF_SB_EEEEEEEvNS4_8identityENS4_13SM90_TMA_LOADES1A_vS1B_EENS_8epilogue10collective18CollectiveEpilogueINS1E_23Sm100TmaWarpSpecializedILi4ELi2ELi16ELb1ELb0EEEJSH_NS5_IJNSS_ISF_SB_EENSS_INSA_ILi32EEESB_EEEEESI_SJ_SI_SJ_NS1E_6fusion15FusionCallbacksIS1I_NS1N_17LinearCombinationISI_fSI_fLNS_15FloatRoundStyleE2EEESH_S1M_JEEENS4_5SM1004TMEM4LOAD26SM100_TMEM_LOAD_16dp256b4xES1C_NS11_INS12_ILi2ELi4ELi3EEES15_NSS_INS5_IJS16_S1K_EEENS5_IJS1K_SB_EEEEEEENS4_17SM75_U32x4_LDSM_NENS4_14SM90_TMA_STOREES21_NS4_17SM90_U32x4_STSM_NENS4_39AutoVectorizingCopyWithAssumedAlignmentILi128EEEEEEvvEEEEvNT_6ParamsE) ;  /* 0xffffff6c04d07950 */ /* 0x000fea0003c3ffff */
        .weak           $__internal_2_$__cuda_sm10x_tcgen05_guardrail_trap_unallocated_columns_being_dealloced
        .type           $__internal_2_$__cuda_sm10x_tcgen05_guardrail_trap_unallocated_columns_being_dealloced,@function
        .size           $__internal_2_$__cuda_sm10x_tcgen05_guardrail_trap_unallocated_columns_being_dealloced,(.L_x_180 - $__internal_2_$__cuda_sm10x_tcgen05_guardrail_trap_unallocated_columns_being_dealloced)
$__internal_2_$__cuda_sm10x_tcgen05_guardrail_trap_unallocated_columns_being_dealloced:
[----:B------:R-:W-:Y:S05]  /*90c0*/  BPT.TRAP 0x1 ;  /* 0x000000040000795c */ /* 0x000fea0000300000 */
[----:B------:R-:W-:-:S04]  /*90d0*/  HFMA2 R3, -RZ, RZ, 0, 0 ;  /* 0x00000000ff037431 */ /* 0x000fc800000001ff */
[----:B------:R-:W-:Y:S05]  /*90e0*/  RET.REL.NODEC R2 `(_ZN7cutlass13device_kernelINS_4gemm6kernel13GemmUniversalIN4cute5tupleIJiiiiEEENS1_10collective13CollectiveMmaINS1_35MainloopSm100TmaUmmaWarpSpecializedILi3ELi2ELi4ENS5_IJNS4_1CILi1EEENSA_ILi2EEESB_EEEEENS5_IJNSA_ILi64EEENSA_ILi128EEESF_EEENS_6half_tENS5_IJlSB_lEEESI_SJ_NS4_8TiledMMAINS4_8MMA_AtomIJNS4_20SM100_MMA_F16BF16_SSISI_SI_fLi64ELi128ELNS4_4UMMA5MajorE0ELSO_0ELNSN_7ScaleInE0ELSP_0EEEEEENS4_6LayoutINS5_IJSB_SB_SB_EEENS5_IJNSA_ILi0EEESU_SU_EEEEENS5_IJNS4_10UnderscoreESX_SX_EEEEENS4_23SM90_TMA_LOAD_MULTICASTENS4_14ComposedLayoutINS4_7SwizzleILi3ELi4ELi3EEENS4_18smem_ptr_flag_bitsILi16EEENSS_INS5_IJNSA_ILi8EEESF_EEENS5_IJSF_SB_EEEEEEEvNS4_8identityENS4_13SM90_TMA_LOADES1A_vS1B_EENS_8epilogue10collective18CollectiveEpilogueINS1E_23Sm100TmaWarpSpecializedILi4ELi2ELi16ELb1ELb0EEEJSH_NS5_IJNSS_ISF_SB_EENSS_INSA_ILi32EEESB_EEEEESI_SJ_SI_SJ_NS1E_6fusion15FusionCallbacksIS1I_NS1N_17LinearCombinationISI_fSI_fLNS_15FloatRoundStyleE2EEESH_S1M_JEEENS4_5SM1004TMEM4LOAD26SM100_TMEM_LOAD_16dp256b4xES1C_NS11_INS12_ILi2ELi4ELi3EEES15_NSS_INS5_IJS16_S1K_EEENS5_IJS1K_SB_EEEEEEENS4_17SM75_U32x4_LDSM_NENS4_14SM90_TMA_STOREES21_NS4_17SM90_U32x4_STSM_NENS4_39AutoVectorizingCopyWithAssumedAlignmentILi128EEEEEEvvEEEEvNT_6ParamsE) ;  /* 0xffffff6c02c47950 */ /* 0x000fea0003c3ffff */
.L_x_179:
[----:B------:R-:W-:-:S00]  /*90f0*/  BRA `(.L_x_179) ;  /* 0xfffffffc00fc7947 */ /* 0x000fc0000383ffff */
[----:B------:R-:W-:-:S00]  /*9100*/  NOP ;  /* 0x0000000000007918 */ /* 0x000fc00000000000 */
[----:B------:R-:W-:-:S00]  /*9110*/  NOP ;  /* 0x0000000000007918 */ /* 0x000fc00000000000 */
[----:B------:R-:W-:-:S00]  /*9120*/  NOP ;  /* 0x0000000000007918 */ /* 0x000fc00000000000 */
[----:B------:R-:W-:-:S00]  /*9130*/  NOP ;  /* 0x0000000000007918 */ /* 0x000fc00000000000 */
[----:B------:R-:W-:-:S00]  /*9140*/  NOP ;  /* 0x0000000000007918 */ /* 0x000fc00000000000 */
[----:B------:R-:W-:-:S00]  /*9150*/  NOP ;  /* 0x0000000000007918 */ /* 0x000fc00000000000 */
[----:B------:R-:W-:-:S00]  /*9160*/  NOP ;  /* 0x0000000000007918 */ /* 0x000fc00000000000 */
[----:B------:R-:W-:-:S00]  /*9170*/  NOP ;  /* 0x0000000000007918 */ /* 0x000fc00000000000 */
.L_x_180:


//--------------------- .nv.global.init           --------------------------
	.section	.nv.global.init,"aw",@progbits
.nv.global.init:
	.type		$str$27,@object
	.size		$str$27,($str$28 - $str$27)
$str$27:
        /*0000*/ 	.byte	0x28, 0x61, 0x64, 0x64, 0x72, 0x65, 0x73, 0x73, 0x20, 0x26, 0x20, 0x6d, 0x61, 0x73, 0x6b, 0x29
        /*0010*/ 	.byte	0x20, 0x3d, 0x3d, 0x20, 0x30, 0x00
	.type		$str$28,@object
	.size		$str$28,($str$26 - $str$28)
$str$28:
        /*0016*/ 	.byte	0x2f, 0x74, 0x6d, 0x70, 0x2f, 0x63, 0x75, 0x74, 0x6c, 0x61, 0x73, 0x73, 0x5f, 0x73, 0x77, 0x65
        /*0026*/ 	.byte	0x65, 0x70, 0x5f, 0x73, 0x72, 0x63, 0x2f, 0x69, 0x6e, 0x63, 0x6c, 0x75, 0x64, 0x65, 0x2f, 0x63
        /*0036*/ 	.byte	0x75, 0x74, 0x65, 0x2f, 0x70, 0x6f, 0x69, 0x6e, 0x74, 0x65, 0x72, 0x5f, 0x66, 0x6c, 0x61, 0x67
        /*0046*/ 	.byte	0x67, 0x65, 0x64, 0x2e, 0x68, 0x70, 0x70, 0x00
	.type		$str$26,@object
	.size		$str$26,($str$25 - $str$26)
$str$26:
        /*004e*/ 	.byte	0x2f, 0x74, 0x6d, 0x70, 0x2f, 0x63, 0x75, 0x74, 0x6c, 0x61, 0x73, 0x73, 0x5f, 0x73, 0x77, 0x65
        /*005e*/ 	.byte	0x65, 0x70, 0x5f, 0x73, 0x72, 0x63, 0x2f, 0x69, 0x6e, 0x63, 0x6c, 0x75, 0x64, 0x65, 0x2f, 0x63
        /*006e*/ 	.byte	0x75, 0x74, 0x65, 0x2f, 0x61, 0x74, 0x6f, 0x6d, 0x2f, 0x63, 0x6f, 0x70, 0x79, 0x5f, 0x74, 0x72
        /*007e*/ 	.byte	0x61, 0x69, 0x74, 0x73, 0x5f, 0x73, 0x6d, 0x31, 0x30, 0x30, 0x2e, 0x68, 0x70, 0x70, 0x00
	.type		$str$25,@object
	.size		$str$25,(__unnamed_1 - $str$25)
$str$25:
        /*008d*/ 	.byte	0x28, 0x28, 0x75, 0x69, 0x6e, 0x74, 0x33, 0x32, 0x5f, 0x74, 0x28, 0x74, 0x68, 0x72, 0x65, 0x61
        /*009d*/ 	.byte	0x64, 0x49, 0x64, 0x78, 0x2e, 0x78, 0x29, 0x20, 0x2f, 0x20, 0x33, 0x32, 0x29, 0x20, 0x25, 0x20
        /*00ad*/ 	.byte	0x34, 0x29, 0x20, 0x3d, 0x3d, 0x20, 0x28, 0x28, 0x28, 0x74, 0x6d, 0x65, 0x6d, 0x5f, 0x61, 0x64
        /*00bd*/ 	.byte	0x64, 0x72, 0x20, 0x3e, 0x3e, 0x20, 0x31, 0x36, 0x29, 0x20, 0x2f, 0x20, 0x33, 0x32, 0x29, 0x20
        /*00cd*/ 	.byte	0x25, 0x20, 0x34, 0x29, 0x00
	.type		__unnamed_1,@object
	.size		__unnamed_1,(__unnamed_2 - __unnamed_1)
__unnamed_1:
        /*00d2*/ 	.byte	0x61, 0x75, 0x74, 0x6f, 0x20, 0x63, 0x75, 0x74, 0x65, 0x3a, 0x3a, 0x61, 0x73, 0x5f, 0x70, 0x6f
        /* <DEDUP_REMOVED lines=24> */
        /*0262*/ 	.byte	0x3e, 0x3e, 0x3e, 0x5d, 0x00
	.type		__unnamed_2,@object
	.size		__unnamed_2,(.L_2 - __unnamed_2)
__unnamed_2:
        /* <DEDUP_REMOVED lines=46> */
.L_2:


//--------------------- .nv.shared._ZN7cutlass13device_kernelINS_4gemm6kernel13GemmUniversalIN4cute5tupleIJiiiiEEENS1_10collective13CollectiveMmaINS1_35MainloopSm100TmaUmmaWarpSpecializedILi3ELi2ELi4ENS5_IJNS4_1CILi1EEENSA_ILi2EEESB_EEEEENS5_IJNSA_ILi64EEENSA_ILi128EEESF_EEENS_6half_tENS5_IJlSB_lEEESI_SJ_NS4_8TiledMMAINS4_8MMA_AtomIJNS4_20SM100_MMA_F16BF16_SSISI_SI_fLi64ELi128ELNS4_4UMMA5MajorE0ELSO_0ELNSN_7ScaleInE0ELSP_0EEEEEENS4_6LayoutINS5_IJSB_SB_SB_EEENS5_IJNSA_ILi0EEESU_SU_EEEEENS5_IJNS4_10UnderscoreESX_SX_EEEEENS4_23SM90_TMA_LOAD_MULTICASTENS4_14ComposedLayoutINS4_7SwizzleILi3ELi4ELi3EEENS4_18smem_ptr_flag_bitsILi16EEENSS_INS5_IJNSA_ILi8EEESF_EEENS5_IJSF_SB_EEEEEEEvNS4_8identityENS4_13SM90_TMA_LOADES1A_vS1B_EENS_8epilogue10collective18CollectiveEpilogueINS1E_23Sm100TmaWarpSpecializedILi4ELi2ELi16ELb1ELb0EEEJSH_NS5_IJNSS_ISF_SB_EENSS_INSA_ILi32EEESB_EEEEESI_SJ_SI_SJ_NS1E_6fusion15FusionCallbacksIS1I_NS1N_17LinearCombinationISI_fSI_fLNS_15FloatRoundStyleE2EEESH_S1M_JEEENS4_5SM1004TMEM4LOAD26SM100_TMEM_LOAD_16dp256b4xES1C_NS11_INS12_ILi2ELi4ELi3EEES15_NSS_INS5_IJS16_S1K_EEENS5_IJS1K_SB_EEEEEEENS4_17SM75_U32x4_LDSM_NENS4_14SM90_TMA_STOREES21_NS4_17SM90_U32x4_STSM_NENS4_39AutoVectorizingCopyWithAssumedAlignmentILi128EEEEEEvvEEEEvNT_6ParamsE --------------------------
	.section	.nv.shared._ZN7cutlass13device_kernelINS_4gemm6kernel13GemmUniversalIN4cute5tupleIJiiiiEEENS1_10collective13CollectiveMmaINS1_35MainloopSm100TmaUmmaWarpSpecializedILi3ELi2ELi4ENS5_IJNS4_1CILi1EEENSA_ILi2EEESB_EEEEENS5_IJNSA_ILi64EEENSA_ILi128EEESF_EEENS_6half_tENS5_IJlSB_lEEESI_SJ_NS4_8TiledMMAINS4_8MMA_AtomIJNS4_20SM100_MMA_F16BF16_SSISI_SI_fLi64ELi128ELNS4_4UMMA5MajorE0ELSO_0ELNSN_7ScaleInE0ELSP_0EEEEEENS4_6LayoutINS5_IJSB_SB_SB_EEENS5_IJNSA_ILi0EEESU_SU_EEEEENS5_IJNS4_10UnderscoreESX_SX_EEEEENS4_23SM90_TMA_LOAD_MULTICASTENS4_14ComposedLayoutINS4_7SwizzleILi3ELi4ELi3EEENS4_18smem_ptr_flag_bitsILi16EEENSS_INS5_IJNSA_ILi8EEESF_EEENS5_IJSF_SB_EEEEEEEvNS4_8identityENS4_13SM90_TMA_LOADES1A_vS1B_EENS_8epilogue10collective18CollectiveEpilogueINS1E_23Sm100TmaWarpSpecializedILi4ELi2ELi16ELb1ELb0EEEJSH_NS5_IJNSS_ISF_SB_EENSS_INSA_ILi32EEESB_EEEEESI_SJ_SI_SJ_NS1E_6fusion15FusionCallbacksIS1I_NS1N_17LinearCombinationISI_fSI_fLNS_15FloatRoundStyleE2EEESH_S1M_JEEENS4_5SM1004TMEM4LOAD26SM100_TMEM_LOAD_16dp256b4xES1C_NS11_INS12_ILi2ELi4ELi3EEES15_NSS_INS5_IJS16_S1K_EEENS5_IJS1K_SB_EEEEEEENS4_17SM75_U32x4_LDSM_NENS4_14SM90_TMA_STOREES21_NS4_17SM90_U32x4_STSM_NENS4_39AutoVectorizingCopyWithAssumedAlignmentILi128EEEEEEvvEEEEvNT_6ParamsE,"aw",@nobits
	.sectionflags	@""
	.align	16
	.zero		1024


//--------------------- .nv.shared.reserved.0     --------------------------
	.section	.nv.shared.reserved.0,"aw",@nobits
	.weak		__nv_reservedSMEM_offset_0_alias
	.size		__nv_reservedSMEM_offset_0_alias, 0, 64
	.other		__nv_reservedSMEM_offset_0_alias,@"STO_CUDA_RESERVED_SHARED STV_DEFAULT"
__nv_reservedSMEM_offset_0_alias:
	.zero		0
.nv.shared.reserved.0:
	.zero		64
	.weak		__nv_reservedSMEM_tcgen05_partition
	.type		__nv_reservedSMEM_tcgen05_partition,@object
	.size		__nv_reservedSMEM_tcgen05_partition,(.L_0 - __nv_reservedSMEM_tcgen05_partition)
__nv_reservedSMEM_tcgen05_partition:
	.zero		32
.L_0:


//--------------------- .nv.global                --------------------------
	.section	.nv.global,"aw",@nobits
.nv.global:
	.type		_ZN39_INTERNAL_1a636f0c_4_k_cu_55be55f9_61604cute1_E,@object
	.size		_ZN39_INTERNAL_1a636f0c_4_k_cu_55be55f9_61604cute1_E,(_ZN39_INTERNAL_1a636f0c_4_k_cu_55be55f9_61604cuda3std3__45__cpo6cbeginE - _ZN39_INTERNAL_1a636f0c_4_k_cu_55be55f9_61604cute1_E)
_ZN39_INTERNAL_1a636f0c_4_k_cu_55be55f9_61604cute1_E:
	.zero		1
	.type		_ZN39_INTERNAL_1a636f0c_4_k_cu_55be55f9_61604cuda3std3__45__cpo6cbeginE,@object
	.size		_ZN39_INTERNAL_1a636f0c_4_k_cu_55be55f9_61604cuda3std3__45__cpo6cbeginE,(_ZN39_INTERNAL_1a636f0c_4_k_cu_55be55f9_61604cuda3std3__48in_placeE - _ZN39_INTERNAL_1a636f0c_4_k_cu_55be55f9_61604cuda3std3__45__cpo6cbeginE)
_ZN39_INTERNAL_1a636f0c_4_k_cu_55be55f9_61604cuda3std3__45__cpo6cbeginE:
	.zero		1
	.type		_ZN39_INTERNAL_1a636f0c_4_k_cu_55be55f9_61604cuda3std3__48in_placeE,@object
	.size		_ZN39_INTERNAL_1a636f0c_4_k_cu_55be55f9_61604cuda3std3__48in_placeE,(_ZN39_INTERNAL_1a636f0c_4_k_cu_55be55f9_61604cuda3std6ranges3__45__cpo9iter_moveE - _ZN39_INTERNAL_1a636f0c_4_k_cu_55be55f9_61604cuda3std3__48in_placeE)
_ZN39_INTERNAL_1a636f0c_4_k_cu_55be55f9_61604cuda3std3__48in_placeE:
	.zero		1
	.type		_ZN39_INTERNAL_1a636f0c_4_k_cu_55be55f9_61604cuda3std6ranges3__45__cpo9iter_moveE,@object
	.size		_ZN39_INTERNAL_1a636f0c_4_k_cu_55be55f9_61604cuda3std6ranges3__45__cpo9iter_moveE,(_ZN39_INTERNAL_1a636f0c_4_k_cu_55be55f9_61604cuda3std3__45__cpo5beginE - _ZN39_INTERNAL_1a636f0c_4_k_cu_55be55f9_61604cuda3std6ranges3__45__cpo9iter_moveE)
_ZN39_INTERNAL_1a636f0c_4_k_cu_55be55f9_61604cuda3std6ranges3__45__cpo9iter_moveE:
	.zero		1
	.type		_ZN39_INTERNAL_1a636f0c_4_k_cu_55be55f9_61604cuda3std3__45__cpo5beginE,@object
	.size		_ZN39_INTERNAL_1a636f0c_4_k_cu_55be55f9_61604cuda3std3__45__cpo5beginE,(_ZN39_INTERNAL_1a636f0c_4_k_cu_55be55f9_61604cuda3std3__441_GLOBAL__N__1a636f0c_4_k_cu_55be55f9_61606ignoreE - _ZN39_INTERNAL_1a636f0c_4_k_cu_55be55f9_61604cuda3std3__45__cpo5beginE)
_ZN39_INTERNAL_1a636f0c_4_k_cu_55be55f9_61604cuda3std3__45__cpo5beginE:
	.zero		1
	.type		_ZN39_INTERNAL_1a636f0c_4_k_cu_55be55f9_61604cuda3std3__441_GLOBAL__N__1a636f0c_4_k_cu_55be55f9_61606ignoreE,@object
	.size		_ZN39_INTERNAL_1a636f0c_4_k_cu_55be55f9_61604cuda3std3__441_GLOBAL__N__1a636f0c_4_k_cu_55be55f9_61606ignoreE,(_ZN39_INTERNAL_1a636f0c_4_k_cu_55be55f9_61604cute7productE - _ZN39_INTERNAL_1a636f0c_4_k_cu_55be55f9_61604cuda3std3__441_GLOBAL__N__1a636f0c_4_k_cu_55be55f9_61606ignoreE)
_ZN39_INTERNAL_1a636f0c_4_k_cu_55be55f9_61604cuda3std3__441_GLOBAL__N__1a636f0c_4_k_cu_55be55f9_61606ignoreE:
	.zero		1
	.type		_ZN39_INTERNAL_1a636f0c_4_k_cu_55be55f9_61604cute7productE,@object
	.size		_ZN39_INTERNAL_1a636f0c_4_k_cu_55be55f9_61604cute7productE,(_ZN39_INTERNAL_1a636f0c_4_k_cu_55be55f9_61604cuda3std3__45__cpo3endE - _ZN39_INTERNAL_1a636f0c_4_k_cu_55be55f9_61604cute7productE)
_ZN39_INTERNAL_1a636f0c_4_k_cu_55be55f9_61604cute7productE:
	.zero		1
	.type		_ZN39_INTERNAL_1a636f0c_4_k_cu_55be55f9_61604cuda3std3__45__cpo3endE,@object
	.size		_ZN39_INTERNAL_1a636f0c_4_k_cu_55be55f9_61604cuda3std3__45__cpo3endE,(_ZN39_INTERNAL_1a636f0c_4_k_cu_55be55f9_61604cuda3std3__419piecewise_constructE - _ZN39_INTERNAL_1a636f0c_4_k_cu_55be55f9_61604cuda3std3__45__cpo3endE)
_ZN39_INTERNAL_1a636f0c_4_k_cu_55be55f9_61604cuda3std3__45__cpo3endE:
	.zero		1
	.type		_ZN39_INTERNAL_1a636f0c_4_k_cu_55be55f9_61604cuda3std3__419piecewise_constructE,@object
	.size		_ZN39_INTERNAL_1a636f0c_4_k_cu_55be55f9_61604cuda3std3__419piecewise_constructE,(_ZN39_INTERNAL_1a636f0c_4_k_cu_55be55f9_61604cuda3std3__45__cpo4cendE - _ZN39_INTERNAL_1a636f0c_4_k_cu_55be55f9_61604cuda3std3__419piecewise_constructE)
_ZN39_INTERNAL_1a636f0c_4_k_cu_55be55f9_61604cuda3std3__419piecewise_constructE:
	.zero		1
	.type		_ZN39_INTERNAL_1a636f0c_4_k_cu_55be55f9_61604cuda3std3__45__cpo4cendE,@object
	.size		_ZN39_INTERNAL_1a636f0c_4_k_cu_55be55f9_61604cuda3std3__45__cpo4cendE,(_ZN39_INTERNAL_1a636f0c_4_k_cu_55be55f9_61604cuda3std6ranges3__45__cpo4swapE - _ZN39_INTERNAL_1a636f0c_4_k_cu_55be55f9_61604cuda3std3__45__cpo4cendE)
_ZN39_INTERNAL_1a636f0c_4_k_cu_55be55f9_61604cuda3std3__45__cpo4cendE:
	.zero		1
	.type		_ZN39_INTERNAL_1a636f0c_4_k_cu_55be55f9_61604cuda3std6ranges3__45__cpo4swapE,@object
	.size		_ZN39_INTERNAL_1a636f0c_4_k_cu_55be55f9_61604cuda3std6ranges3__45__cpo4swapE,(.L_10 - _ZN39_INTERNAL_1a636f0c_4_k_cu_55be55f9_61604cuda3std6ranges3__45__cpo4swapE)
_ZN39_INTERNAL_1a636f0c_4_k_cu_55be55f9_61604cuda3std6ranges3__45__cpo4swapE:
	.zero		1
.L_10:


//--------------------- .nv.constant0._ZN7cutlass13device_kernelINS_4gemm6kernel13GemmUniversalIN4cute5tupleIJiiiiEEENS1_10collective13CollectiveMmaINS1_35MainloopSm100TmaUmmaWarpSpecializedILi3ELi2ELi4ENS5_IJNS4_1CILi1EEENSA_ILi2EEESB_EEEEENS5_IJNSA_ILi64EEENSA_ILi128EEESF_EEENS_6half_tENS5_IJlSB_lEEESI_SJ_NS4_8TiledMMAINS4_8MMA_AtomIJNS4_20SM100_MMA_F16BF16_SSISI_SI_fLi64ELi128ELNS4_4UMMA5MajorE0ELSO_0ELNSN_7ScaleInE0ELSP_0EEEEEENS4_6LayoutINS5_IJSB_SB_SB_EEENS5_IJNSA_ILi0EEESU_SU_EEEEENS5_IJNS4_10UnderscoreESX_SX_EEEEENS4_23SM90_TMA_LOAD_MULTICASTENS4_14ComposedLayoutINS4_7SwizzleILi3ELi4ELi3EEENS4_18smem_ptr_flag_bitsILi16EEENSS_INS5_IJNSA_ILi8EEESF_EEENS5_IJSF_SB_EEEEEEEvNS4_8identityENS4_13SM90_TMA_LOADES1A_vS1B_EENS_8epilogue10collective18CollectiveEpilogueINS1E_23Sm100TmaWarpSpecializedILi4ELi2ELi16ELb1ELb0EEEJSH_NS5_IJNSS_ISF_SB_EENSS_INSA_ILi32EEESB_EEEEESI_SJ_SI_SJ_NS1E_6fusion15FusionCallbacksIS1I_NS1N_17LinearCombinationISI_fSI_fLNS_15FloatRoundStyleE2EEESH_S1M_JEEENS4_5SM1004TMEM4LOAD26SM100_TMEM_LOAD_16dp256b4xES1C_NS11_INS12_ILi2ELi4ELi3EEES15_NSS_INS5_IJS16_S1K_EEENS5_IJS1K_SB_EEEEEEENS4_17SM75_U32x4_LDSM_NENS4_14SM90_TMA_STOREES21_NS4_17SM90_U32x4_STSM_NENS4_39AutoVectorizingCopyWithAssumedAlignmentILi128EEEEEEvvEEEEvNT_6ParamsE --------------------------
	.section	.nv.constant0._ZN7cutlass13device_kernelINS_4gemm6kernel13GemmUniversalIN4cute5tupleIJiiiiEEENS1_10collective13CollectiveMmaINS1_35MainloopSm100TmaUmmaWarpSpecializedILi3ELi2ELi4ENS5_IJNS4_1CILi1EEENSA_ILi2EEESB_EEEEENS5_IJNSA_ILi64EEENSA_ILi128EEESF_EEENS_6half_tENS5_IJlSB_lEEESI_SJ_NS4_8TiledMMAINS4_8MMA_AtomIJNS4_20SM100_MMA_F16BF16_SSISI_SI_fLi64ELi128ELNS4_4UMMA5MajorE0ELSO_0ELNSN_7ScaleInE0ELSP_0EEEEEENS4_6LayoutINS5_IJSB_SB_SB_EEENS5_IJNSA_ILi0EEESU_SU_EEEEENS5_IJNS4_10UnderscoreESX_SX_EEEEENS4_23SM90_TMA_LOAD_MULTICASTENS4_14ComposedLayoutINS4_7SwizzleILi3ELi4ELi3EEENS4_18smem_ptr_flag_bitsILi16EEENSS_INS5_IJNSA_ILi8EEESF_EEENS5_IJSF_SB_EEEEEEEvNS4_8identityENS4_13SM90_TMA_LOADES1A_vS1B_EENS_8epilogue10collective18CollectiveEpilogueINS1E_23Sm100TmaWarpSpecializedILi4ELi2ELi16ELb1ELb0EEEJSH_NS5_IJNSS_ISF_SB_EENSS_INSA_ILi32EEESB_EEEEESI_SJ_SI_SJ_NS1E_6fusion15FusionCallbacksIS1I_NS1N_17LinearCombinationISI_fSI_fLNS_15FloatRoundStyleE2EEESH_S1M_JEEENS4_5SM1004TMEM4LOAD26SM100_TMEM_LOAD_16dp256b4xES1C_NS11_INS12_ILi2ELi4ELi3EEES15_NSS_INS5_IJS16_S1K_EEENS5_IJS1K_SB_EEEEEEENS4_17SM75_U32x4_LDSM_NENS4_14SM90_TMA_STOREES21_NS4_17SM90_U32x4_STSM_NENS4_39AutoVectorizingCopyWithAssumedAlignmentILi128EEEEEEvvEEEEvNT_6ParamsE,"a",@progbits
	.sectionflags	@""
	.align	4
.nv.constant0._ZN7cutlass13device_kernelINS_4gemm6kernel13GemmUniversalIN4cute5tupleIJiiiiEEENS1_10collective13CollectiveMmaINS1_35MainloopSm100TmaUmmaWarpSpecializedILi3ELi2ELi4ENS5_IJNS4_1CILi1EEENSA_ILi2EEESB_EEEEENS5_IJNSA_ILi64EEENSA_ILi128EEESF_EEENS_6half_tENS5_IJlSB_lEEESI_SJ_NS4_8TiledMMAINS4_8MMA_AtomIJNS4_20SM100_MMA_F16BF16_SSISI_SI_fLi64ELi128ELNS4_4UMMA5MajorE0ELSO_0ELNSN_7ScaleInE0ELSP_0EEEEEENS4_6LayoutINS5_IJSB_SB_SB_EEENS5_IJNSA_ILi0EEESU_SU_EEEEENS5_IJNS4_10UnderscoreESX_SX_EEEEENS4_23SM90_TMA_LOAD_MULTICASTENS4_14ComposedLayoutINS4_7SwizzleILi3ELi4ELi3EEENS4_18smem_ptr_flag_bitsILi16EEENSS_INS5_IJNSA_ILi8EEESF_EEENS5_IJSF_SB_EEEEEEEvNS4_8identityENS4_13SM90_TMA_LOADES1A_vS1B_EENS_8epilogue10collective18CollectiveEpilogueINS1E_23Sm100TmaWarpSpecializedILi4ELi2ELi16ELb1ELb0EEEJSH_NS5_IJNSS_ISF_SB_EENSS_INSA_ILi32EEESB_EEEEESI_SJ_SI_SJ_NS1E_6fusion15FusionCallbacksIS1I_NS1N_17LinearCombinationISI_fSI_fLNS_15FloatRoundStyleE2EEESH_S1M_JEEENS4_5SM1004TMEM4LOAD26SM100_TMEM_LOAD_16dp256b4xES1C_NS11_INS12_ILi2ELi4ELi3EEES15_NSS_INS5_IJS16_S1K_EEENS5_IJS1K_SB_EEEEEEENS4_17SM75_U32x4_LDSM_NENS4_14SM90_TMA_STOREES21_NS4_17SM90_U32x4_STSM_NENS4_39AutoVectorizingCopyWithAssumedAlignmentILi128EEEEEEvvEEEEvNT_6ParamsE:
	.zero		2944


//--------------------- SYMBOLS --------------------------

	.type		.nv.reservedSmem.offset0,@object
	.size		.nv.reservedSmem.offset0,0x4
	.type		.nv.reservedSmem.cap,@object
	.size		.nv.reservedSmem.cap,0x4
	.type		__assertfail,@function
